//
// Generated by NVIDIA NVVM Compiler
//
// Compiler Build ID: CL-36424714
// Cuda compilation tools, release 13.0, V13.0.88
// Based on NVVM 20.0.0
//

.version 9.0
.target sm_100
.address_size 64

	// .globl	_Z26gbm_simulate_kernel_doublePdmiddddy
.global .align 4 .b8 precalc_xorwow_matrix[102400];
.global .align 4 .b8 precalc_xorwow_offset_matrix[102400];
.global .align 4 .b8 mrg32k3aM1[2304];
.global .align 4 .b8 mrg32k3aM2[2304];
.global .align 4 .b8 mrg32k3aM1SubSeq[2016];
.global .align 4 .b8 mrg32k3aM2SubSeq[2016];
.global .align 4 .b8 mrg32k3aM1Seq[2304];
.global .align 4 .b8 mrg32k3aM2Seq[2304];
.const .align 8 .b8 __cr_lgamma_table[72];

.visible .entry _Z26gbm_simulate_kernel_doublePdmiddddy(
	.param .u64 .ptr .align 1 _Z26gbm_simulate_kernel_doublePdmiddddy_param_0,
	.param .u64 _Z26gbm_simulate_kernel_doublePdmiddddy_param_1,
	.param .u32 _Z26gbm_simulate_kernel_doublePdmiddddy_param_2,
	.param .f64 _Z26gbm_simulate_kernel_doublePdmiddddy_param_3,
	.param .f64 _Z26gbm_simulate_kernel_doublePdmiddddy_param_4,
	.param .f64 _Z26gbm_simulate_kernel_doublePdmiddddy_param_5,
	.param .f64 _Z26gbm_simulate_kernel_doublePdmiddddy_param_6,
	.param .u64 _Z26gbm_simulate_kernel_doublePdmiddddy_param_7
)
{
	.reg .pred 	%p<19>;
	.reg .b32 	%r<308>;
	.reg .b32 	%f<3>;
	.reg .b64 	%rd<18>;
	.reg .b64 	%fd<136>;

	ld.param.u64 	%rd2, [_Z26gbm_simulate_kernel_doublePdmiddddy_param_0];
	ld.param.u64 	%rd4, [_Z26gbm_simulate_kernel_doublePdmiddddy_param_1];
	ld.param.u32 	%r72, [_Z26gbm_simulate_kernel_doublePdmiddddy_param_2];
	ld.param.f64 	%fd135, [_Z26gbm_simulate_kernel_doublePdmiddddy_param_3];
	ld.param.f64 	%fd36, [_Z26gbm_simulate_kernel_doublePdmiddddy_param_4];
	ld.param.f64 	%fd37, [_Z26gbm_simulate_kernel_doublePdmiddddy_param_5];
	ld.param.f64 	%fd38, [_Z26gbm_simulate_kernel_doublePdmiddddy_param_6];
	ld.param.u64 	%rd3, [_Z26gbm_simulate_kernel_doublePdmiddddy_param_7];
	mov.u32 	%r73, %ctaid.x;
	mov.u32 	%r74, %ntid.x;
	mul.wide.u32 	%rd5, %r73, %r74;
	mov.u32 	%r75, %tid.x;
	cvt.u64.u32 	%rd6, %r75;
	add.s64 	%rd1, %rd5, %rd6;
	setp.ge.u64 	%p1, %rd1, %rd4;
	@%p1 bra 	$L__BB0_22;
	cvt.u32.u64 	%r1, %rd3;
	{ .reg .b32 tmp; mov.b64 {tmp, %r2}, %rd3; }
	cvt.u32.u64 	%r305, %rd1;
	{ .reg .b32 tmp; mov.b64 {tmp, %r304}, %rd1; }
	add.s32 	%r5, %r1, -1640531527;
	add.s32 	%r6, %r2, -1150833019;
	add.s32 	%r7, %r1, 1013904242;
	add.s32 	%r8, %r2, 1993301258;
	add.s32 	%r9, %r1, -626627285;
	add.s32 	%r10, %r2, 842468239;
	add.s32 	%r11, %r1, 2027808484;
	add.s32 	%r12, %r2, -308364780;
	add.s32 	%r13, %r1, 387276957;
	add.s32 	%r14, %r2, -1459197799;
	add.s32 	%r15, %r1, -1253254570;
	add.s32 	%r16, %r2, 1684936478;
	add.s32 	%r17, %r1, 1401181199;
	add.s32 	%r18, %r2, 534103459;
	add.s32 	%r19, %r1, -239350328;
	add.s32 	%r20, %r2, -616729560;
	add.s32 	%r21, %r1, -1879881855;
	add.s32 	%r22, %r2, -1767562579;
	sqrt.rn.f64 	%fd39, %fd38;
	mul.f64 	%fd1, %fd37, %fd39;
	mul.f64 	%fd40, %fd37, 0dBFE0000000000000;
	fma.rn.f64 	%fd41, %fd37, %fd40, %fd36;
	mul.f64 	%fd2, %fd38, %fd41;
	setp.lt.s32 	%p2, %r72, 1;
	@%p2 bra 	$L__BB0_21;
	mov.b32 	%r77, -845247145;
	mul.hi.u32 	%r78, %r77, %r305;
	xor.b32  	%r79, %r78, %r1;
	mov.b32 	%r307, 0;
	mov.b32 	%r80, -766435501;
	mul.hi.u32 	%r81, %r80, %r307;
	xor.b32  	%r82, %r81, %r304;
	xor.b32  	%r83, %r82, %r2;
	mul.hi.u32 	%r84, %r77, %r83;
	mul.lo.s32 	%r85, %r305, -845247145;
	xor.b32  	%r86, %r85, %r84;
	xor.b32  	%r87, %r86, %r5;
	mul.hi.u32 	%r88, %r80, %r79;
	xor.b32  	%r89, %r88, %r6;
	mul.hi.u32 	%r90, %r77, %r89;
	mul.lo.s32 	%r91, %r83, -845247145;
	xor.b32  	%r92, %r91, %r90;
	xor.b32  	%r93, %r92, %r7;
	mul.hi.u32 	%r94, %r80, %r87;
	mul.lo.s32 	%r95, %r79, -766435501;
	xor.b32  	%r96, %r95, %r94;
	xor.b32  	%r97, %r96, %r8;
	mul.hi.u32 	%r98, %r77, %r97;
	mul.lo.s32 	%r99, %r89, -845247145;
	xor.b32  	%r100, %r99, %r98;
	xor.b32  	%r101, %r100, %r9;
	mul.hi.u32 	%r102, %r80, %r93;
	mul.lo.s32 	%r103, %r87, -766435501;
	xor.b32  	%r104, %r103, %r102;
	xor.b32  	%r105, %r104, %r10;
	mul.hi.u32 	%r106, %r77, %r105;
	mul.lo.s32 	%r107, %r97, -845247145;
	xor.b32  	%r108, %r107, %r106;
	xor.b32  	%r109, %r108, %r11;
	mul.hi.u32 	%r110, %r80, %r101;
	mul.lo.s32 	%r111, %r93, -766435501;
	xor.b32  	%r112, %r111, %r110;
	xor.b32  	%r113, %r112, %r12;
	mul.hi.u32 	%r114, %r77, %r113;
	mul.lo.s32 	%r115, %r105, -845247145;
	xor.b32  	%r116, %r115, %r114;
	xor.b32  	%r117, %r116, %r13;
	mul.hi.u32 	%r118, %r80, %r109;
	mul.lo.s32 	%r119, %r101, -766435501;
	xor.b32  	%r120, %r119, %r118;
	xor.b32  	%r121, %r120, %r14;
	mul.hi.u32 	%r122, %r77, %r121;
	mul.lo.s32 	%r123, %r113, -845247145;
	xor.b32  	%r124, %r123, %r122;
	xor.b32  	%r125, %r124, %r15;
	mul.hi.u32 	%r126, %r80, %r117;
	mul.lo.s32 	%r127, %r109, -766435501;
	xor.b32  	%r128, %r127, %r126;
	xor.b32  	%r129, %r128, %r16;
	mul.hi.u32 	%r130, %r77, %r129;
	mul.lo.s32 	%r131, %r121, -845247145;
	xor.b32  	%r132, %r131, %r130;
	xor.b32  	%r133, %r132, %r17;
	mul.hi.u32 	%r134, %r80, %r125;
	mul.lo.s32 	%r135, %r117, -766435501;
	xor.b32  	%r136, %r135, %r134;
	xor.b32  	%r137, %r136, %r18;
	mul.hi.u32 	%r138, %r77, %r137;
	mul.lo.s32 	%r139, %r129, -845247145;
	xor.b32  	%r140, %r139, %r138;
	xor.b32  	%r141, %r140, %r19;
	mul.hi.u32 	%r142, %r80, %r133;
	mul.lo.s32 	%r143, %r125, -766435501;
	xor.b32  	%r144, %r143, %r142;
	xor.b32  	%r145, %r144, %r20;
	mul.lo.s32 	%r302, %r145, -845247145;
	mul.lo.s32 	%r300, %r141, -766435501;
	mov.b32 	%r146, 1127219200;
	mov.b32 	%r147, -2147483648;
	mov.b64 	%fd3, {%r147, %r146};
	neg.s32 	%r282, %r72;
	mul.hi.u32 	%r148, %r80, %r141;
	mul.lo.s32 	%r149, %r133, -766435501;
	xor.b32  	%r150, %r149, %r148;
	xor.b32  	%r301, %r150, %r22;
	mul.hi.u32 	%r151, %r77, %r145;
	mul.lo.s32 	%r152, %r137, -845247145;
	xor.b32  	%r153, %r152, %r151;
	xor.b32  	%r303, %r153, %r21;
	mov.f64 	%fd132, 0d0000000000000000;
	mov.u32 	%r294, %r307;
	mov.u32 	%r291, %r307;
$L__BB0_3:
	setp.eq.s32 	%p3, %r291, 1;
	mov.b32 	%r291, 0;
	mov.f64 	%fd133, %fd132;
	@%p3 bra 	$L__BB0_17;
	add.s32 	%r307, %r307, 1;
	setp.ne.s32 	%p4, %r307, 0;
	@%p4 bra 	$L__BB0_7;
	add.s32 	%r294, %r294, 1;
	setp.ne.s32 	%p5, %r294, 0;
	@%p5 bra 	$L__BB0_7;
	add.s32 	%r305, %r305, 1;
	setp.eq.s32 	%p6, %r305, 0;
	selp.u32 	%r156, 1, 0, %p6;
	add.s32 	%r304, %r304, %r156;
	mov.b32 	%r294, 0;
$L__BB0_7:
	cvt.u64.u32 	%rd7, %r303;
	mul.wide.u32 	%rd8, %r302, 2097152;
	xor.b64  	%rd9, %rd8, %rd7;
	cvt.rn.f64.u64 	%fd43, %rd9;
	fma.rn.f64 	%fd127, %fd43, 0d3CA0000000000000, 0d3C90000000000000;
	cvt.u64.u32 	%rd10, %r301;
	mul.wide.u32 	%rd11, %r300, 2097152;
	xor.b64  	%rd12, %rd11, %rd10;
	cvt.rn.f64.u64 	%fd44, %rd12;
	fma.rn.f64 	%fd7, %fd44, 0d3CB0000000000000, 0d3CA0000000000000;
	{
	.reg .b32 %temp; 
	mov.b64 	{%temp, %r295}, %fd127;
	}
	{
	.reg .b32 %temp; 
	mov.b64 	{%r296, %temp}, %fd127;
	}
	setp.gt.s32 	%p7, %r295, 1048575;
	mov.b32 	%r297, -1023;
	@%p7 bra 	$L__BB0_9;
	mul.f64 	%fd127, %fd127, 0d4350000000000000;
	{
	.reg .b32 %temp; 
	mov.b64 	{%temp, %r295}, %fd127;
	}
	{
	.reg .b32 %temp; 
	mov.b64 	{%r296, %temp}, %fd127;
	}
	mov.b32 	%r297, -1077;
$L__BB0_9:
	add.s32 	%r159, %r295, -1;
	setp.gt.u32 	%p8, %r159, 2146435070;
	@%p8 bra 	$L__BB0_13;
	shr.u32 	%r162, %r295, 20;
	add.s32 	%r298, %r297, %r162;
	and.b32  	%r163, %r295, 1048575;
	or.b32  	%r164, %r163, 1072693248;
	mov.b64 	%fd128, {%r296, %r164};
	setp.lt.u32 	%p10, %r164, 1073127583;
	@%p10 bra 	$L__BB0_12;
	{
	.reg .b32 %temp; 
	mov.b64 	{%r165, %temp}, %fd128;
	}
	{
	.reg .b32 %temp; 
	mov.b64 	{%temp, %r166}, %fd128;
	}
	add.s32 	%r167, %r166, -1048576;
	mov.b64 	%fd128, {%r165, %r167};
	add.s32 	%r298, %r298, 1;
$L__BB0_12:
	add.f64 	%fd46, %fd128, 0dBFF0000000000000;
	add.f64 	%fd47, %fd128, 0d3FF0000000000000;
	rcp.approx.ftz.f64 	%fd48, %fd47;
	neg.f64 	%fd49, %fd47;
	fma.rn.f64 	%fd50, %fd49, %fd48, 0d3FF0000000000000;
	fma.rn.f64 	%fd51, %fd50, %fd50, %fd50;
	fma.rn.f64 	%fd52, %fd51, %fd48, %fd48;
	mul.f64 	%fd53, %fd46, %fd52;
	fma.rn.f64 	%fd54, %fd46, %fd52, %fd53;
	mul.f64 	%fd55, %fd54, %fd54;
	fma.rn.f64 	%fd56, %fd55, 0d3EB1380B3AE80F1E, 0d3ED0EE258B7A8B04;
	fma.rn.f64 	%fd57, %fd56, %fd55, 0d3EF3B2669F02676F;
	fma.rn.f64 	%fd58, %fd57, %fd55, 0d3F1745CBA9AB0956;
	fma.rn.f64 	%fd59, %fd58, %fd55, 0d3F3C71C72D1B5154;
	fma.rn.f64 	%fd60, %fd59, %fd55, 0d3F624924923BE72D;
	fma.rn.f64 	%fd61, %fd60, %fd55, 0d3F8999999999A3C4;
	fma.rn.f64 	%fd62, %fd61, %fd55, 0d3FB5555555555554;
	sub.f64 	%fd63, %fd46, %fd54;
	add.f64 	%fd64, %fd63, %fd63;
	neg.f64 	%fd65, %fd54;
	fma.rn.f64 	%fd66, %fd65, %fd46, %fd64;
	mul.f64 	%fd67, %fd52, %fd66;
	mul.f64 	%fd68, %fd55, %fd62;
	fma.rn.f64 	%fd69, %fd68, %fd54, %fd67;
	xor.b32  	%r168, %r298, -2147483648;
	mov.b32 	%r169, 1127219200;
	mov.b64 	%fd70, {%r168, %r169};
	sub.f64 	%fd71, %fd70, %fd3;
	fma.rn.f64 	%fd72, %fd71, 0d3FE62E42FEFA39EF, %fd54;
	fma.rn.f64 	%fd73, %fd71, 0dBFE62E42FEFA39EF, %fd72;
	sub.f64 	%fd74, %fd73, %fd54;
	sub.f64 	%fd75, %fd69, %fd74;
	fma.rn.f64 	%fd76, %fd71, 0d3C7ABC9E3B39803F, %fd75;
	add.f64 	%fd129, %fd72, %fd76;
	bra.uni 	$L__BB0_14;
$L__BB0_13:
	fma.rn.f64 	%fd45, %fd127, 0d7FF0000000000000, 0d7FF0000000000000;
	{
	.reg .b32 %temp; 
	mov.b64 	{%temp, %r160}, %fd127;
	}
	and.b32  	%r161, %r160, 2147483647;
	setp.eq.s32 	%p9, %r161, 0;
	selp.f64 	%fd129, 0dFFF0000000000000, %fd45, %p9;
$L__BB0_14:
	mul.f64 	%fd16, %fd129, 0dC000000000000000;
	{
	.reg .b32 %temp; 
	mov.b64 	{%temp, %r170}, %fd7;
	}
	shl.b32 	%r171, %r170, 1;
	setp.gt.u32 	%p11, %r171, -2038431744;
	mov.f64 	%fd77, 0d0000000000000000;
	mul.rn.f64 	%fd78, %fd7, %fd77;
	selp.f64 	%fd17, %fd78, %fd7, %p11;
	{
	.reg .b32 %temp; 
	mov.b64 	{%r172, %temp}, %fd17;
	}
	{
	.reg .b32 %temp; 
	mov.b64 	{%temp, %r173}, %fd17;
	}
	add.s32 	%r174, %r173, 1048576;
	mov.b64 	%fd79, {%r172, %r174};
	cvt.rni.f64.f64 	%fd80, %fd79;
	cvt.rzi.s64.f64 	%rd13, %fd80;
	cvt.u32.u64 	%r175, %rd13;
	fma.rn.f64 	%fd81, %fd80, 0dBFE0000000000000, %fd17;
	mul.f64 	%fd82, %fd81, 0d3CA1A62633145C07;
	fma.rn.f64 	%fd83, %fd81, 0d400921FB54442D18, %fd82;
	mul.rn.f64 	%fd84, %fd83, %fd83;
	fma.rn.f64 	%fd85, %fd84, 0dBDA8FF8320FD8164, 0d3E21EEA7C1EF8528;
	fma.rn.f64 	%fd86, %fd85, %fd84, 0dBE927E4F8E06E6D9;
	fma.rn.f64 	%fd87, %fd86, %fd84, 0d3EFA01A019DDBCE9;
	fma.rn.f64 	%fd88, %fd87, %fd84, 0dBF56C16C16C15D47;
	fma.rn.f64 	%fd89, %fd88, %fd84, 0d3FA5555555555551;
	fma.rn.f64 	%fd90, %fd89, %fd84, 0dBFE0000000000000;
	fma.rn.f64 	%fd91, %fd90, %fd84, 0d3FF0000000000000;
	fma.rn.f64 	%fd92, %fd84, 0d3DE5DB65F9785EBA, 0dBE5AE5F12CB0D246;
	fma.rn.f64 	%fd93, %fd92, %fd84, 0d3EC71DE369ACE392;
	fma.rn.f64 	%fd94, %fd93, %fd84, 0dBF2A01A019DB62A1;
	fma.rn.f64 	%fd95, %fd94, %fd84, 0d3F81111111110818;
	fma.rn.f64 	%fd96, %fd95, %fd84, 0dBFC5555555555554;
	fma.rn.f64 	%fd97, %fd96, %fd84, 0d0000000000000000;
	fma.rn.f64 	%fd98, %fd97, %fd83, %fd83;
	and.b64  	%rd14, %rd13, 1;
	setp.eq.b64 	%p12, %rd14, 1;
	{
	.reg .b32 %temp; 
	mov.b64 	{%temp, %r176}, %fd98;
	}
	{
	.reg .b32 %temp; 
	mov.b64 	{%r177, %temp}, %fd98;
	}
	xor.b32  	%r178, %r176, -2147483648;
	mov.b64 	%fd99, {%r177, %r178};
	selp.f64 	%fd130, %fd91, %fd98, %p12;
	selp.f64 	%fd131, %fd99, %fd91, %p12;
	and.b32  	%r179, %r175, 2;
	setp.eq.s32 	%p13, %r179, 0;
	@%p13 bra 	$L__BB0_16;
	{
	.reg .b32 %temp; 
	mov.b64 	{%temp, %r180}, %fd130;
	}
	{
	.reg .b32 %temp; 
	mov.b64 	{%r181, %temp}, %fd130;
	}
	xor.b32  	%r182, %r180, -2147483648;
	mov.b64 	%fd130, {%r181, %r182};
	{
	.reg .b32 %temp; 
	mov.b64 	{%temp, %r183}, %fd131;
	}
	{
	.reg .b32 %temp; 
	mov.b64 	{%r184, %temp}, %fd131;
	}
	xor.b32  	%r185, %r183, -2147483648;
	mov.b64 	%fd131, {%r184, %r185};
$L__BB0_16:
	sqrt.rn.f64 	%fd100, %fd16;
	mov.b32 	%r187, -845247145;
	mul.hi.u32 	%r188, %r187, %r305;
	xor.b32  	%r189, %r188, %r1;
	xor.b32  	%r190, %r189, %r294;
	mov.b32 	%r191, -766435501;
	mul.hi.u32 	%r192, %r191, %r307;
	xor.b32  	%r193, %r192, %r2;
	xor.b32  	%r194, %r193, %r304;
	mul.hi.u32 	%r195, %r187, %r194;
	mul.lo.s32 	%r196, %r305, -845247145;
	xor.b32  	%r197, %r196, %r195;
	add.s32 	%r198, %r1, -1640531527;
	xor.b32  	%r199, %r197, %r198;
	mul.hi.u32 	%r200, %r191, %r190;
	mul.lo.s32 	%r201, %r307, -766435501;
	xor.b32  	%r202, %r201, %r200;
	add.s32 	%r203, %r2, -1150833019;
	xor.b32  	%r204, %r202, %r203;
	mul.hi.u32 	%r205, %r187, %r204;
	mul.lo.s32 	%r206, %r194, -845247145;
	xor.b32  	%r207, %r206, %r205;
	add.s32 	%r208, %r1, 1013904242;
	xor.b32  	%r209, %r207, %r208;
	mul.hi.u32 	%r210, %r191, %r199;
	mul.lo.s32 	%r211, %r190, -766435501;
	xor.b32  	%r212, %r211, %r210;
	xor.b32  	%r213, %r212, %r8;
	mul.hi.u32 	%r214, %r187, %r213;
	mul.lo.s32 	%r215, %r204, -845247145;
	xor.b32  	%r216, %r215, %r214;
	xor.b32  	%r217, %r216, %r9;
	mul.hi.u32 	%r218, %r191, %r209;
	mul.lo.s32 	%r219, %r199, -766435501;
	xor.b32  	%r220, %r219, %r218;
	xor.b32  	%r221, %r220, %r10;
	mul.hi.u32 	%r222, %r187, %r221;
	mul.lo.s32 	%r223, %r213, -845247145;
	xor.b32  	%r224, %r223, %r222;
	xor.b32  	%r225, %r224, %r11;
	mul.hi.u32 	%r226, %r191, %r217;
	mul.lo.s32 	%r227, %r209, -766435501;
	xor.b32  	%r228, %r227, %r226;
	xor.b32  	%r229, %r228, %r12;
	mul.hi.u32 	%r230, %r187, %r229;
	mul.lo.s32 	%r231, %r221, -845247145;
	xor.b32  	%r232, %r231, %r230;
	xor.b32  	%r233, %r232, %r13;
	mul.hi.u32 	%r234, %r191, %r225;
	mul.lo.s32 	%r235, %r217, -766435501;
	xor.b32  	%r236, %r235, %r234;
	add.s32 	%r237, %r2, -1459197799;
	xor.b32  	%r238, %r236, %r237;
	mul.hi.u32 	%r239, %r187, %r238;
	mul.lo.s32 	%r240, %r229, -845247145;
	xor.b32  	%r241, %r240, %r239;
	add.s32 	%r242, %r1, -1253254570;
	xor.b32  	%r243, %r241, %r242;
	mul.hi.u32 	%r244, %r191, %r233;
	mul.lo.s32 	%r245, %r225, -766435501;
	xor.b32  	%r246, %r245, %r244;
	xor.b32  	%r247, %r246, %r16;
	mul.hi.u32 	%r248, %r187, %r247;
	mul.lo.s32 	%r249, %r238, -845247145;
	xor.b32  	%r250, %r249, %r248;
	xor.b32  	%r251, %r250, %r17;
	mul.hi.u32 	%r252, %r191, %r243;
	mul.lo.s32 	%r253, %r233, -766435501;
	xor.b32  	%r254, %r253, %r252;
	xor.b32  	%r255, %r254, %r18;
	mul.hi.u32 	%r256, %r187, %r255;
	mul.lo.s32 	%r257, %r247, -845247145;
	xor.b32  	%r258, %r257, %r256;
	xor.b32  	%r259, %r258, %r19;
	mul.hi.u32 	%r260, %r191, %r251;
	mul.lo.s32 	%r261, %r243, -766435501;
	xor.b32  	%r262, %r261, %r260;
	xor.b32  	%r263, %r262, %r20;
	mov.f64 	%fd101, 0d0000000000000000;
	add.rn.f64 	%fd102, %fd131, %fd101;
	cvt.rzi.f64.f64 	%fd103, %fd17;
	setp.eq.f64 	%p14, %fd17, %fd103;
	mul.rn.f64 	%fd104, %fd17, %fd101;
	selp.f64 	%fd105, %fd104, %fd130, %p14;
	mul.f64 	%fd133, %fd100, %fd105;
	mul.f64 	%fd132, %fd100, %fd102;
	mul.hi.u32 	%r264, %r191, %r259;
	mul.lo.s32 	%r265, %r251, -766435501;
	xor.b32  	%r266, %r265, %r264;
	xor.b32  	%r301, %r266, %r22;
	mul.hi.u32 	%r267, %r187, %r263;
	mul.lo.s32 	%r268, %r255, -845247145;
	xor.b32  	%r269, %r268, %r267;
	xor.b32  	%r303, %r269, %r21;
	mul.lo.s32 	%r302, %r263, -845247145;
	mul.lo.s32 	%r300, %r259, -766435501;
	mov.b32 	%r291, 1;
$L__BB0_17:
	fma.rn.f64 	%fd28, %fd1, %fd133, %fd2;
	fma.rn.f64 	%fd106, %fd28, 0d3FF71547652B82FE, 0d4338000000000000;
	{
	.reg .b32 %temp; 
	mov.b64 	{%r68, %temp}, %fd106;
	}
	mov.f64 	%fd107, 0dC338000000000000;
	add.rn.f64 	%fd108, %fd106, %fd107;
	fma.rn.f64 	%fd109, %fd108, 0dBFE62E42FEFA39EF, %fd28;
	fma.rn.f64 	%fd110, %fd108, 0dBC7ABC9E3B39803F, %fd109;
	fma.rn.f64 	%fd111, %fd110, 0d3E5ADE1569CE2BDF, 0d3E928AF3FCA213EA;
	fma.rn.f64 	%fd112, %fd111, %fd110, 0d3EC71DEE62401315;
	fma.rn.f64 	%fd113, %fd112, %fd110, 0d3EFA01997C89EB71;
	fma.rn.f64 	%fd114, %fd113, %fd110, 0d3F2A01A014761F65;
	fma.rn.f64 	%fd115, %fd114, %fd110, 0d3F56C16C1852B7AF;
	fma.rn.f64 	%fd116, %fd115, %fd110, 0d3F81111111122322;
	fma.rn.f64 	%fd117, %fd116, %fd110, 0d3FA55555555502A1;
	fma.rn.f64 	%fd118, %fd117, %fd110, 0d3FC5555555555511;
	fma.rn.f64 	%fd119, %fd118, %fd110, 0d3FE000000000000B;
	fma.rn.f64 	%fd120, %fd119, %fd110, 0d3FF0000000000000;
	fma.rn.f64 	%fd121, %fd120, %fd110, 0d3FF0000000000000;
	{
	.reg .b32 %temp; 
	mov.b64 	{%r69, %temp}, %fd121;
	}
	{
	.reg .b32 %temp; 
	mov.b64 	{%temp, %r70}, %fd121;
	}
	shl.b32 	%r270, %r68, 20;
	add.s32 	%r271, %r270, %r70;
	mov.b64 	%fd134, {%r69, %r271};
	{
	.reg .b32 %temp; 
	mov.b64 	{%temp, %r272}, %fd28;
	}
	mov.b32 	%f2, %r272;
	abs.f32 	%f1, %f2;
	setp.lt.f32 	%p15, %f1, 0f4086232B;
	@%p15 bra 	$L__BB0_20;
	setp.lt.f64 	%p16, %fd28, 0d0000000000000000;
	add.f64 	%fd122, %fd28, 0d7FF0000000000000;
	selp.f64 	%fd134, 0d0000000000000000, %fd122, %p16;
	setp.geu.f32 	%p17, %f1, 0f40874800;
	@%p17 bra 	$L__BB0_20;
	shr.u32 	%r273, %r68, 31;
	add.s32 	%r274, %r68, %r273;
	shr.s32 	%r275, %r274, 1;
	shl.b32 	%r276, %r275, 20;
	add.s32 	%r277, %r70, %r276;
	mov.b64 	%fd123, {%r69, %r277};
	sub.s32 	%r278, %r68, %r275;
	shl.b32 	%r279, %r278, 20;
	add.s32 	%r280, %r279, 1072693248;
	mov.b32 	%r281, 0;
	mov.b64 	%fd124, {%r281, %r280};
	mul.f64 	%fd134, %fd124, %fd123;
$L__BB0_20:
	mul.f64 	%fd135, %fd135, %fd134;
	add.s32 	%r282, %r282, 1;
	setp.ne.s32 	%p18, %r282, 0;
	@%p18 bra 	$L__BB0_3;
$L__BB0_21:
	cvta.to.global.u64 	%rd15, %rd2;
	shl.b64 	%rd16, %rd1, 3;
	add.s64 	%rd17, %rd15, %rd16;
	st.global.f64 	[%rd17], %fd135;
$L__BB0_22:
	ret;

}


// ===== COMPILED SASS (sm_100) =====

	.target	sm_100

	.elftype	@"ET_EXEC"


//--------------------- .note.nv.tkinfo           --------------------------
	.section	.note.nv.tkinfo,"",@"SHT_NOTE"
	.sectionflags	@"SHF_NOTE_NV_TKINFO"
	.tkinfo
        /*0018*/ 	.word	0x00000002
        /*0030*/ 	.string	""
        /*0030*/ 	.string	"ptxas"
        /*0030*/ 	.string	"Cuda compilation tools, release 13.0, V13.0.88"
        /*0030*/ 	.string	"Build cuda_13.0.r13.0/compiler.36424714_0"
        /*0030*/ 	.string	"-arch sm_100 -m 64 "



//--------------------- .note.nv.cuinfo           --------------------------
	.section	.note.nv.cuinfo,"",@"SHT_NOTE"
	.sectionflags	@"SHF_NOTE_NV_CUINFO"
        /*0018*/ 	.short	0x0002
        /*001a*/ 	.short	0x0064
        /*001c*/ 	.short	0x0082
	.zero		2


//--------------------- .nv.info                  --------------------------
	.section	.nv.info,"",@"SHT_CUDA_INFO"
	.align	4


	//----- nvinfo : EIATTR_REGCOUNT
	.align		4
        /*0000*/ 	.byte	0x04, 0x2f
        /*0002*/ 	.short	(.L_10 - .L_9)
	.align		4
.L_9:
        /*0004*/ 	.word	index@(_Z26gbm_simulate_kernel_doublePdmiddddy)
        /*0008*/ 	.word	0x00000022


	//----- nvinfo : EIATTR_FRAME_SIZE
	.align		4
.L_10:
        /*000c*/ 	.byte	0x04, 0x11
        /*000e*/ 	.short	(.L_12 - .L_11)
	.align		4
.L_11:
        /*0010*/ 	.word	index@($__internal_0_$__cuda_sm20_dsqrt_rn_f64_mediumpath_v1)
        /*0014*/ 	.word	0x00000000


	//----- nvinfo : EIATTR_FRAME_SIZE
	.align		4
.L_12:
        /*0018*/ 	.byte	0x04, 0x11
        /*001a*/ 	.short	(.L_14 - .L_13)
	.align		4
.L_13:
        /*001c*/ 	.word	index@(_Z26gbm_simulate_kernel_doublePdmiddddy)
        /*0020*/ 	.word	0x00000000


	//----- nvinfo : EIATTR_MIN_STACK_SIZE
	.align		4
.L_14:
        /*0024*/ 	.byte	0x04, 0x12
        /*0026*/ 	.short	(.L_16 - .L_15)
	.align		4
.L_15:
        /*0028*/ 	.word	index@(_Z26gbm_simulate_kernel_doublePdmiddddy)
        /*002c*/ 	.word	0x00000000
.L_16:


//--------------------- .nv.compat                --------------------------
	.section	.nv.compat,"",@"SHT_CUDA_COMPAT_INFO"
	.align	4
        /*0000*/ 	.byte	0x02, 0x09, 0x00, 0x00, 0x02, 0x02, 0x01, 0x00, 0x02, 0x05, 0x05, 0x00, 0x03, 0x07, 0x01, 0x01
        /*0010*/ 	.byte	0x02, 0x03, 0x00, 0x00, 0x02, 0x06, 0x01, 0x00, 0x04, 0x0b, 0x08, 0x00, 0x01, 0x00, 0x00, 0x00
        /*0020*/ 	.byte	0x00, 0x00, 0x00, 0x00


//--------------------- .nv.info._Z26gbm_simulate_kernel_doublePdmiddddy --------------------------
	.section	.nv.info._Z26gbm_simulate_kernel_doublePdmiddddy,"",@"SHT_CUDA_INFO"
	.sectionflags	@""
	.align	4


	//----- nvinfo : EIATTR_CUDA_API_VERSION
	.align		4
        /*0000*/ 	.byte	0x04, 0x37
        /*0002*/ 	.short	(.L_18 - .L_17)
.L_17:
        /*0004*/ 	.word	0x00000082


	//----- nvinfo : EIATTR_KPARAM_INFO
	.align		4
.L_18:
        /*0008*/ 	.byte	0x04, 0x17
        /*000a*/ 	.short	(.L_20 - .L_19)
.L_19:
        /*000c*/ 	.word	0x00000000
        /*0010*/ 	.short	0x0007
        /*0012*/ 	.short	0x0038
        /*0014*/ 	.byte	0x00, 0xf0, 0x21, 0x00


	//----- nvinfo : EIATTR_KPARAM_INFO
	.align		4
.L_20:
        /*0018*/ 	.byte	0x04, 0x17
        /*001a*/ 	.short	(.L_22 - .L_21)
.L_21:
        /*001c*/ 	.word	0x00000000
        /*0020*/ 	.short	0x0006
        /*0022*/ 	.short	0x0030
        /*0024*/ 	.byte	0x00, 0xf0, 0x21, 0x00


	//----- nvinfo : EIATTR_KPARAM_INFO
	.align		4
.L_22:
        /*0028*/ 	.byte	0x04, 0x17
        /*002a*/ 	.short	(.L_24 - .L_23)
.L_23:
        /*002c*/ 	.word	0x00000000
        /*0030*/ 	.short	0x0005
        /*0032*/ 	.short	0x0028
        /*0034*/ 	.byte	0x00, 0xf0, 0x21, 0x00


	//----- nvinfo : EIATTR_KPARAM_INFO
	.align		4
.L_24:
        /*0038*/ 	.byte	0x04, 0x17
        /*003a*/ 	.short	(.L_26 - .L_25)
.L_25:
        /*003c*/ 	.word	0x00000000
        /*0040*/ 	.short	0x0004
        /*0042*/ 	.short	0x0020
        /*0044*/ 	.byte	0x00, 0xf0, 0x21, 0x00


	//----- nvinfo : EIATTR_KPARAM_INFO
	.align		4
.L_26:
        /*0048*/ 	.byte	0x04, 0x17
        /*004a*/ 	.short	(.L_28 - .L_27)
.L_27:
        /*004c*/ 	.word	0x00000000
        /*0050*/ 	.short	0x0003
        /*0052*/ 	.short	0x0018
        /*0054*/ 	.byte	0x00, 0xf0, 0x21, 0x00


	//----- nvinfo : EIATTR_KPARAM_INFO
	.align		4
.L_28:
        /*0058*/ 	.byte	0x04, 0x17
        /*005a*/ 	.short	(.L_30 - .L_29)
.L_29:
        /*005c*/ 	.word	0x00000000
        /*0060*/ 	.short	0x0002
        /*0062*/ 	.short	0x0010
        /*0064*/ 	.byte	0x00, 0xf0, 0x11, 0x00


	//----- nvinfo : EIATTR_KPARAM_INFO
	.align		4
.L_30:
        /*0068*/ 	.byte	0x04, 0x17
        /*006a*/ 	.short	(.L_32 - .L_31)
.L_31:
        /*006c*/ 	.word	0x00000000
        /*0070*/ 	.short	0x0001
        /*0072*/ 	.short	0x0008
        /*0074*/ 	.byte	0x00, 0xf0, 0x21, 0x00


	//----- nvinfo : EIATTR_KPARAM_INFO
	.align		4
.L_32:
        /*0078*/ 	.byte	0x04, 0x17
        /*007a*/ 	.short	(.L_34 - .L_33)
.L_33:
        /*007c*/ 	.word	0x00000000
        /*0080*/ 	.short	0x0000
        /*0082*/ 	.short	0x0000
        /*0084*/ 	.byte	0x00, 0xf5, 0x21, 0x00


	//----- nvinfo : EIATTR_SPARSE_MMA_MASK
	.align		4
.L_34:
        /*0088*/ 	.byte	0x03, 0x50
        /*008a*/ 	.short	0x0000


	//----- nvinfo : EIATTR_MAXREG_COUNT
	.align		4
        /*008c*/ 	.byte	0x03, 0x1b
        /*008e*/ 	.short	0x00ff


	//----- nvinfo : EIATTR_MERCURY_ISA_VERSION
	.align		4
        /*0090*/ 	.byte	0x03, 0x5f
        /*0092*/ 	.short	0x0101


	//----- nvinfo : EIATTR_VRC_CTA_INIT_COUNT
	.align		4
        /*0094*/ 	.byte	0x02, 0x4a
	.zero		1
	.zero		1


	//----- nvinfo : EIATTR_EXIT_INSTR_OFFSETS
	.align		4
        /*0098*/ 	.byte	0x04, 0x1c
        /*009a*/ 	.short	(.L_36 - .L_35)


	//   ....[0]....
.L_35:
        /*009c*/ 	.word	0x00000090


	//   ....[1]....
        /*00a0*/ 	.word	0x00001e10


	//----- nvinfo : EIATTR_CRS_STACK_SIZE
	.align		4
.L_36:
        /*00a4*/ 	.byte	0x04, 0x1e
        /*00a6*/ 	.short	(.L_38 - .L_37)
.L_37:
        /*00a8*/ 	.word	0x00000000


	//----- nvinfo : EIATTR_CBANK_PARAM_SIZE
	.align		4
.L_38:
        /*00ac*/ 	.byte	0x03, 0x19
        /*00ae*/ 	.short	0x0040


	//----- nvinfo : EIATTR_PARAM_CBANK
	.align		4
        /*00b0*/ 	.byte	0x04, 0x0a
        /*00b2*/ 	.short	(.L_40 - .L_39)
	.align		4
.L_39:
        /*00b4*/ 	.word	index@(.nv.constant0._Z26gbm_simulate_kernel_doublePdmiddddy)
        /*00b8*/ 	.short	0x0380
        /*00ba*/ 	.short	0x0040


	//----- nvinfo : EIATTR_SW_WAR
	.align		4
.L_40:
        /*00bc*/ 	.byte	0x04, 0x36
        /*00be*/ 	.short	(.L_42 - .L_41)
.L_41:
        /*00c0*/ 	.word	0x00000008
.L_42:


//--------------------- .nv.callgraph             --------------------------
	.section	.nv.callgraph,"",@"SHT_CUDA_CALLGRAPH"
	.align	4
	.sectionentsize	8
	.align		4
        /*0000*/ 	.word	0x00000000
	.align		4
        /*0004*/ 	.word	0xffffffff
	.align		4
        /*0008*/ 	.word	0x00000000
	.align		4
        /*000c*/ 	.word	0xfffffffe
	.align		4
        /*0010*/ 	.word	0x00000000
	.align		4
        /*0014*/ 	.word	0xfffffffd
	.align		4
        /*0018*/ 	.word	0x00000000
	.align		4
        /*001c*/ 	.word	0xfffffffc


//--------------------- .nv.constant4             --------------------------
	.section	.nv.constant4,"a",@progbits
	.align	8
	.align		8
.nv.constant4:
        /*0000*/ 	.dword	precalc_xorwow_matrix
	.align		8
        /*0008*/ 	.dword	precalc_xorwow_offset_matrix
	.align		8
        /*0010*/ 	.dword	mrg32k3aM1
	.align		8
        /*0018*/ 	.dword	mrg32k3aM2
	.align		8
        /*0020*/ 	.dword	mrg32k3aM1SubSeq
	.align		8
        /*0028*/ 	.dword	mrg32k3aM2SubSeq
	.align		8
        /*0030*/ 	.dword	mrg32k3aM1Seq
	.align		8
        /*0038*/ 	.dword	mrg32k3aM2Seq


//--------------------- .nv.constant3             --------------------------
	.section	.nv.constant3,"a",@progbits
	.align	8
.nv.constant3:
	.type		__cr_lgamma_table,@object
	.size		__cr_lgamma_table,(.L_8 - __cr_lgamma_table)
__cr_lgamma_table:
        /*0000*/ 	.byte	0x00, 0x00, 0x00, 0x00, 0x00, 0x00, 0x00, 0x00, 0x00, 0x00, 0x00, 0x00, 0x00, 0x00, 0x00, 0x00
        /*0010*/ 	.byte	0xef, 0x39, 0xfa, 0xfe, 0x42, 0x2e, 0xe6, 0x3f, 0x02, 0x20, 0x2a, 0xfa, 0x0b, 0xab, 0xfc, 0x3f
        /*0020*/ 	.byte	0xf9, 0x2c, 0x92, 0x7c, 0xa7, 0x6c, 0x09, 0x40, 0xc9, 0x79, 0x44, 0x3c, 0x64, 0x26, 0x13, 0x40
        /*0030*/ 	.byte	0xca, 0x01, 0xcf, 0x3a, 0x27, 0x51, 0x1a, 0x40, 0x30, 0xcc, 0x2d, 0xf3, 0xe1, 0x0c, 0x21, 0x40
        /*0040*/ 	.byte	0x0d, 0xb7, 0xfc, 0x82, 0x8e, 0x35, 0x25, 0x40
.L_8:


//--------------------- .text._Z26gbm_simulate_kernel_doublePdmiddddy --------------------------
	.section	.text._Z26gbm_simulate_kernel_doublePdmiddddy,"ax",@progbits
	.align	128
        .global         _Z26gbm_simulate_kernel_doublePdmiddddy
        .type           _Z26gbm_simulate_kernel_doublePdmiddddy,@function
        .size           _Z26gbm_simulate_kernel_doublePdmiddddy,(.L_x_17 - _Z26gbm_simulate_kernel_doublePdmiddddy)
        .other          _Z26gbm_simulate_kernel_doublePdmiddddy,@"STO_CUDA_ENTRY STV_DEFAULT"
_Z26gbm_simulate_kernel_doublePdmiddddy:
.text._Z26gbm_simulate_kernel_doublePdmiddddy:
[----:B------:R-:W-:Y:S01]  /*0000*/  LDC R1, c[0x0][0x37c] ;  /* 0x0000df00ff017b82 */ /* 0x000fe20000000800 */
[----:B------:R-:W0:Y:S07]  /*0010*/  S2R R4, SR_TID.X ;  /* 0x0000000000047919 */ /* 0x000e2e0000002100 */
[----:B------:R-:W0:Y:S01]  /*0020*/  S2UR UR4, SR_CTAID.X ;  /* 0x00000000000479c3 */ /* 0x000e220000002500 */
[----:B------:R-:W1:Y:S01]  /*0030*/  LDCU.64 UR6, c[0x0][0x388] ;  /* 0x00007100ff0677ac */ /* 0x000e620008000a00 */
[----:B------:R-:W-:-:S06]  /*0040*/  IMAD.MOV.U32 R5, RZ, RZ, RZ ;  /* 0x000000ffff057224 */ /* 0x000fcc00078e00ff */
[----:B------:R-:W0:Y:S02]  /*0050*/  LDC R3, c[0x0][0x360] ;  /* 0x0000d800ff037b82 */ /* 0x000e240000000800 */
[----:B0-----:R-:W-:-:S03]  /*0060*/  IMAD.WIDE.U32 R4, R3, UR4, R4 ;  /* 0x0000000403047c25 */ /* 0x001fc6000f8e0004 */
[----:B-1----:R-:W-:-:S04]  /*0070*/  ISETP.GE.U32.AND P0, PT, R4, UR6, PT ;  /* 0x0000000604007c0c */ /* 0x002fc8000bf06070 */
[----:B------:R-:W-:-:S13]  /*0080*/  ISETP.GE.U32.AND.EX P0, PT, R5, UR7, PT, P0 ;  /* 0x0000000705007c0c */ /* 0x000fda000bf06100 */
[----:B------:R-:W-:Y:S05]  /*0090*/  @P0 EXIT ;  /* 0x000000000000094d */ /* 0x000fea0003800000 */
[----:B------:R-:W0:Y:S01]  /*00a0*/  LDCU UR4, c[0x0][0x3b4] ;  /* 0x00007680ff0477ac */ /* 0x000e220008000800 */
[----:B------:R-:W1:Y:S01]  /*00b0*/  LDC.64 R26, c[0x0][0x3b0] ;  /* 0x0000ec00ff1a7b82 */ /* 0x000e620000000a00 */
[----:B------:R-:W-:Y:S01]  /*00c0*/  MOV R8, 0x0 ;  /* 0x0000000000087802 */ /* 0x000fe20000000f00 */
[----:B------:R-:W-:Y:S01]  /*00d0*/  IMAD.MOV.U32 R9, RZ, RZ, 0x3fd80000 ;  /* 0x3fd80000ff097424 */ /* 0x000fe200078e00ff */
[----:B------:R-:W2:Y:S01]  /*00e0*/  LDCU.64 UR6, c[0x0][0x398] ;  /* 0x00007300ff0677ac */ /* 0x000ea20008000a00 */
[----:B------:R-:W-:Y:S02]  /*00f0*/  IMAD.MOV.U32 R10, RZ, RZ, R4 ;  /* 0x000000ffff0a7224 */ /* 0x000fe400078e0004 */
[----:B------:R-:W-:Y:S01]  /*0100*/  IMAD.MOV.U32 R0, RZ, RZ, R5 ;  /* 0x000000ffff007224 */ /* 0x000fe200078e0005 */
[----:B0-----:R-:W0:Y:S01]  /*0110*/  MUFU.RSQ64H R3, UR4 ;  /* 0x0000000400037d08 */ /* 0x001e220008001c00 */
[----:B------:R-:W-:-:S04]  /*0120*/  UIADD3 UR4, UPT, UPT, UR4, -0x3500000, URZ ;  /* 0xfcb0000004047890 */ /* 0x000fc8000fffe0ff */
[----:B------:R-:W-:Y:S02]  /*0130*/  UISETP.GE.U32.AND UP0, UPT, UR4, 0x7ca00000, UPT ;  /* 0x7ca000000400788c */ /* 0x000fe4000bf06070 */
[----:B------:R-:W-:-:S06]  /*0140*/  IMAD.U32 R2, RZ, RZ, UR4 ;  /* 0x00000004ff027e24 */ /* 0x000fcc000f8e00ff */
[----:B0-----:R-:W-:-:S08]  /*0150*/  DMUL R6, R2, R2 ;  /* 0x0000000202067228 */ /* 0x001fd00000000000 */
[----:B-1----:R-:W-:-:S08]  /*0160*/  DFMA R6, -R6, R26, 1 ;  /* 0x3ff000000606742b */ /* 0x002fd0000000011a */
[----:B------:R-:W-:Y:S02]  /*0170*/  DFMA R8, R6, R8, 0.5 ;  /* 0x3fe000000608742b */ /* 0x000fe40000000008 */
[----:B------:R-:W-:-:S08]  /*0180*/  DMUL R6, R2, R6 ;  /* 0x0000000602067228 */ /* 0x000fd00000000000 */
[----:B------:R-:W-:Y:S01]  /*0190*/  DFMA R24, R8, R6, R2 ;  /* 0x000000060818722b */ /* 0x000fe20000000002 */
[----:B--2---:R-:W-:Y:S01]  /*01a0*/  MOV R2, UR6 ;  /* 0x0000000600027c02 */ /* 0x004fe20008000f00 */
[----:B------:R-:W-:-:S06]  /*01b0*/  IMAD.U32 R3, RZ, RZ, UR7 ;  /* 0x00000007ff037e24 */ /* 0x000fcc000f8e00ff */
[----:B------:R-:W-:Y:S02]  /*01c0*/  DMUL R22, R24, R26 ;  /* 0x0000001a18167228 */ /* 0x000fe40000000000 */
[----:B------:R-:W-:Y:S01]  /*01d0*/  VIADD R9, R25, 0xfff00000 ;  /* 0xfff0000019097836 */ /* 0x000fe20000000000 */
[----:B------:R-:W-:-:S05]  /*01e0*/  MOV R8, R24 ;  /* 0x0000001800087202 */ /* 0x000fca0000000f00 */
[----:B------:R-:W-:-:S08]  /*01f0*/  DFMA R26, R22, -R22, R26 ;  /* 0x80000016161a722b */ /* 0x000fd0000000001a */
[----:B------:R-:W-:Y:S01]  /*0200*/  DFMA R6, R26, R8, R22 ;  /* 0x000000081a06722b */ /* 0x000fe20000000016 */
[----:B------:R-:W-:Y:S10]  /*0210*/  BRA.U !UP0, `(.L_x_0) ;  /* 0x0000000108247547 */ /* 0x000ff4000b800000 */
[----:B------:R-:W0:Y:S01]  /*0220*/  LDCU.64 UR6, c[0x0][0x3b0] ;  /* 0x00007600ff0677ac */ /* 0x000e220008000a00 */
[----:B------:R-:W-:Y:S01]  /*0230*/  IMAD.MOV.U32 R25, RZ, RZ, R9 ;  /* 0x000000ffff197224 */ /* 0x000fe200078e0009 */
[----:B------:R-:W-:Y:S01]  /*0240*/  MOV R16, 0x290 ;  /* 0x0000029000107802 */ /* 0x000fe20000000f00 */
[----:B------:R-:W-:Y:S02]  /*0250*/  IMAD.U32 R14, RZ, RZ, UR4 ;  /* 0x00000004ff0e7e24 */ /* 0x000fe4000f8e00ff */
[----:B0-----:R-:W-:Y:S01]  /*0260*/  IMAD.U32 R28, RZ, RZ, UR6 ;  /* 0x00000006ff1c7e24 */ /* 0x001fe2000f8e00ff */
[----:B------:R-:W-:-:S07]  /*0270*/  MOV R15, UR7 ;  /* 0x00000007000f7c02 */ /* 0x000fce0008000f00 */
[----:B------:R-:W-:Y:S05]  /*0280*/  CALL.REL.NOINC `($__internal_0_$__cuda_sm20_dsqrt_rn_f64_mediumpath_v1) ;  /* 0x0000001800e47944 */ /* 0x000fea0003c00000 */
[----:B------:R-:W-:Y:S01]  /*0290*/  MOV R6, R28 ;  /* 0x0000001c00067202 */ /* 0x000fe20000000f00 */
[----:B------:R-:W-:-:S07]  /*02a0*/  IMAD.MOV.U32 R7, RZ, RZ, R29 ;  /* 0x000000ffff077224 */ /* 0x000fce00078e001d */
.L_x_0:
[----:B------:R-:W0:Y:S01]  /*02b0*/  LDCU UR8, c[0x0][0x390] ;  /* 0x00007200ff0877ac */ /* 0x000e220008000800 */
[----:B------:R-:W1:Y:S01]  /*02c0*/  LDCU.64 UR12, c[0x0][0x358] ;  /* 0x00006b00ff0c77ac */ /* 0x000e620008000a00 */
[----:B0-----:R-:W-:-:S09]  /*02d0*/  UISETP.GE.AND UP0, UPT, UR8, 0x1, UPT ;  /* 0x000000010800788c */ /* 0x001fd2000bf06270 */
[----:B-1----:R-:W-:Y:S05]  /*02e0*/  BRA.U !UP0, `(.L_x_1) ;  /* 0x0000001908b87547 */ /* 0x002fea000b800000 */
[----:B------:R-:W0:Y:S01]  /*02f0*/  LDCU.64 UR6, c[0x0][0x3b8] ;  /* 0x00007700ff0677ac */ /* 0x000e220008000a00 */
[C---:B------:R-:W-:Y:S01]  /*0300*/  IMAD.HI.U32 R8, R10.reuse, -0x326172a9, RZ ;  /* 0xcd9e8d570a087827 */ /* 0x040fe200078e00ff */
[----:B------:R-:W1:Y:S03]  /*0310*/  LDCU.64 UR10, c[0x0][0x3a0] ;  /* 0x00007400ff0a77ac */ /* 0x000e660008000a00 */
[----:B------:R-:W-:Y:S01]  /*0320*/  IMAD R12, R10, -0x326172a9, RZ ;  /* 0xcd9e8d570a0c7824 */ /* 0x000fe200078e02ff */
[----:B------:R-:W-:Y:S01]  /*0330*/  UIADD3 UR8, UPT, UPT, -UR8, URZ, URZ ;  /* 0x000000ff08087290 */ /* 0x000fe2000fffe1ff */
[----:B0-----:R-:W-:Y:S01]  /*0340*/  LOP3.LUT R9, R0, UR7, RZ, 0x3c, !PT ;  /* 0x0000000700097c12 */ /* 0x001fe2000f8e3cff */
[----:B------:R-:W-:Y:S02]  /*0350*/  UIADD3 UR4, UPT, UPT, UR6, -0x61c88647, URZ ;  /* 0x9e3779b906047890 */ /* 0x000fe4000fffe0ff */
[----:B------:R-:W-:Y:S01]  /*0360*/  LOP3.LUT R8, R8, UR6, RZ, 0x3c, !PT ;  /* 0x0000000608087c12 */ /* 0x000fe2000f8e3cff */
[----:B------:R-:W-:Y:S01]  /*0370*/  UIADD3 UR5, UPT, UPT, UR7, -0x4498517b, URZ ;  /* 0xbb67ae8507057890 */ /* 0x000fe2000fffe0ff */
[----:B------:R-:W-:Y:S01]  /*0380*/  IMAD.HI.U32 R11, R9, -0x326172a9, RZ ;  /* 0xcd9e8d57090b7827 */ /* 0x000fe200078e00ff */
[----:B------:R-:W-:-:S02]  /*0390*/  UIADD3 UR9, UPT, UPT, UR7, 0x76cf5d0a, URZ ;  /* 0x76cf5d0a07097890 */ /* 0x000fc4000fffe0ff */
[----:B------:R-:W-:Y:S01]  /*03a0*/  UIADD3 UR14, UPT, UPT, UR6, -0x255992d5, URZ ;  /* 0xdaa66d2b060e7890 */ /* 0x000fe2000fffe0ff */
[----:B------:R-:W-:Y:S01]  /*03b0*/  IMAD.HI.U32 R13, R8, -0x2daee0ad, RZ ;  /* 0xd2511f53080d7827 */ /* 0x000fe200078e00ff */
[----:B------:R-:W-:Y:S01]  /*03c0*/  LOP3.LUT R11, R12, UR4, R11, 0x96, !PT ;  /* 0x000000040c0b7c12 */ /* 0x000fe2000f8e960b */
[----:B------:R-:W-:Y:S02]  /*03d0*/  UIADD3 UR4, UPT, UPT, UR6, 0x3c6ef372, URZ ;  /* 0x3c6ef37206047890 */ /* 0x000fe4000fffe0ff */
[----:B------:R-:W-:Y:S01]  /*03e0*/  IMAD R15, R8, -0x2daee0ad, RZ ;  /* 0xd2511f53080f7824 */ /* 0x000fe200078e02ff */
[----:B------:R-:W-:Y:S01]  /*03f0*/  LOP3.LUT R13, R13, UR5, RZ, 0x3c, !PT ;  /* 0x000000050d0d7c12 */ /* 0x000fe2000f8e3cff */
[----:B------:R-:W-:Y:S01]  /*0400*/  IMAD.HI.U32 R12, R11, -0x2daee0ad, RZ ;  /* 0xd2511f530b0c7827 */ /* 0x000fe200078e00ff */
[----:B------:R-:W-:Y:S02]  /*0410*/  UIADD3 UR15, UPT, UPT, UR7, 0x32370b8f, URZ ;  /* 0x32370b8f070f7890 */ /* 0x000fe4000fffe0ff */
[----:B------:R-:W-:Y:S01]  /*0420*/  UIADD3 UR16, UPT, UPT, UR7, -0x126145ec, URZ ;  /* 0xed9eba1407107890 */ /* 0x000fe2000fffe0ff */
[----:B------:R-:W-:Y:S01]  /*0430*/  IMAD R9, R9, -0x326172a9, RZ ;  /* 0xcd9e8d5709097824 */ /* 0x000fe200078e02ff */
[----:B------:R-:W-:Y:S01]  /*0440*/  LOP3.LUT R12, R15, UR9, R12, 0x96, !PT ;  /* 0x000000090f0c7c12 */ /* 0x000fe2000f8e960c */
[----:B------:R-:W-:Y:S01]  /*0450*/  IMAD.HI.U32 R8, R13, -0x326172a9, RZ ;  /* 0xcd9e8d570d087827 */ /* 0x000fe200078e00ff */
[----:B------:R-:W-:-:S02]  /*0460*/  UIADD3 UR17, UPT, UPT, UR6, 0x78dde6e4, URZ ;  /* 0x78dde6e406117890 */ /* 0x000fc4000fffe0ff */
[----:B------:R-:W-:Y:S01]  /*0470*/  UIADD3 UR18, UPT, UPT, UR6, 0x1715609d, URZ ;  /* 0x1715609d06127890 */ /* 0x000fe2000fffe0ff */
[----:B------:R-:W-:Y:S01]  /*0480*/  IMAD R14, R13, -0x326172a9, RZ ;  /* 0xcd9e8d570d0e7824 */ /* 0x000fe200078e02ff */
[----:B------:R-:W-:Y:S01]  /*0490*/  LOP3.LUT R8, R9, UR4, R8, 0x96, !PT ;  /* 0x0000000409087c12 */ /* 0x000fe2000f8e9608 */
[----:B------:R-:W-:Y:S01]  /*04a0*/  IMAD.HI.U32 R9, R12, -0x326172a9, RZ ;  /* 0xcd9e8d570c097827 */ /* 0x000fe200078e00ff */
[----:B------:R-:W-:Y:S02]  /*04b0*/  UIADD3 UR4, UPT, UPT, UR7, -0x56f99767, URZ ;  /* 0xa906689907047890 */ /* 0x000fe4000fffe0ff */
        /* <DEDUP_REMOVED lines=9> */
[----:B------:R-:W-:Y:S02]  /*0550*/  UIADD3 UR20, UPT, UPT, UR6, 0x5384540f, URZ ;  /* 0x5384540f06147890 */ /* 0x000fe4000fffe0ff */
[----:B------:R-:W-:Y:S01]  /*0560*/  UIADD3 UR22, UPT, UPT, UR6, -0xe443238, URZ ;  /* 0xf1bbcdc806167890 */ /* 0x000fe2000fffe0ff */
[----:B------:R-:W-:Y:S01]  /*0570*/  IMAD R13, R12, -0x326172a9, RZ ;  /* 0xcd9e8d570c0d7824 */ /* 0x000fe200078e02ff */
[----:B------:R-:W-:Y:S01]  /*0580*/  LOP3.LUT R14, R15, UR16, R14, 0x96, !PT ;  /* 0x000000100f0e7c12 */ /* 0x000fe2000f8e960e */
[----:B------:R-:W-:Y:S01]  /*0590*/  IMAD.HI.U32 R8, R11, -0x326172a9, RZ ;  /* 0xcd9e8d570b087827 */ /* 0x000fe200078e00ff */
[----:B------:R-:W-:-:S02]  /*05a0*/  UIADD3 UR23, UPT, UPT, UR7, -0x24c28bd8, URZ ;  /* 0xdb3d742807177890 */ /* 0x000fc4000fffe0ff */
[----:B------:R-:W-:Y:S01]  /*05b0*/  UIADD3 UR7, UPT, UPT, UR7, -0x695add53, URZ ;  /* 0x96a522ad07077890 */ /* 0x000fe2000fffe0ff */
[----:B------:R-:W-:Y:S01]  /*05c0*/  IMAD R11, R11, -0x326172a9, RZ ;  /* 0xcd9e8d570b0b7824 */ /* 0x000fe200078e02ff */
[----:B------:R-:W-:Y:S01]  /*05d0*/  LOP3.LUT R13, R13, UR17, R8, 0x96, !PT ;  /* 0x000000110d0d7c12 */ /* 0x000fe2000f8e9608 */
[----:B------:R-:W-:Y:S01]  /*05e0*/  IMAD.HI.U32 R8, R14, -0x326172a9, RZ ;  /* 0xcd9e8d570e087827 */ /* 0x000fe200078e00ff */
[----:B------:R-:W-:-:S03]  /*05f0*/  UIADD3 UR6, UPT, UPT, UR6, -0x700cb87f, URZ ;  /* 0x8ff3478106067890 */ /* 0x000fc6000fffe0ff */
[----:B------:R-:W-:Y:S01]  /*0600*/  IMAD R15, R9, -0x2daee0ad, RZ ;  /* 0xd2511f53090f7824 */ /* 0x000fe200078e02ff */
[----:B------:R-:W-:Y:S01]  /*0610*/  LOP3.LUT R11, R11, UR18, R8, 0x96, !PT ;  /* 0x000000120b0b7c12 */ /* 0x000fe2000f8e9608 */
[C---:B------:R-:W-:Y:S01]  /*0620*/  IMAD.HI.U32 R12, R13.reuse, -0x2daee0ad, RZ ;  /* 0xd2511f530d0c7827 */ /* 0x040fe200078e00ff */
[----:B------:R-:W0:Y:S03]  /*0630*/  LDC.64 R8, c[0x0][0x3a8] ;  /* 0x0000ea00ff087b82 */ /* 0x000e260000000a00 */
[----:B------:R-:W-:Y:S01]  /*0640*/  IMAD R16, R13, -0x2daee0ad, RZ ;  /* 0xd2511f530d107824 */ /* 0x000fe200078e02ff */
[----:B------:R-:W-:Y:S01]  /*0650*/  LOP3.LUT R12, R15, UR4, R12, 0x96, !PT ;  /* 0x000000040f0c7c12 */ /* 0x000fe2000f8e960c */
[----:B------:R-:W-:Y:S02]  /*0660*/  IMAD R14, R14, -0x326172a9, RZ ;  /* 0xcd9e8d570e0e7824 */ /* 0x000fe400078e02ff */
[----:B------:R-:W-:-:S04]  /*0670*/  IMAD.HI.U32 R15, R11, -0x2daee0ad, RZ ;  /* 0xd2511f530b0f7827 */ /* 0x000fc800078e00ff */
[----:B------:R-:W-:Y:S01]  /*0680*/  IMAD.HI.U32 R13, R12, -0x326172a9, RZ ;  /* 0xcd9e8d570c0d7827 */ /* 0x000fe200078e00ff */
[----:B------:R-:W-:-:S03]  /*0690*/  LOP3.LUT R15, R16, UR19, R15, 0x96, !PT ;  /* 0x00000013100f7c12 */ /* 0x000fc6000f8e960f */
[----:B------:R-:W-:Y:S01]  /*06a0*/  IMAD R17, R11, -0x2daee0ad, RZ ;  /* 0xd2511f530b117824 */ /* 0x000fe200078e02ff */
[----:B------:R-:W-:Y:S01]  /*06b0*/  LOP3.LUT R14, R14, UR5, R13, 0x96, !PT ;  /* 0x000000050e0e7c12 */ /* 0x000fe2000f8e960d */
[----:B------:R-:W-:Y:S01]  /*06c0*/  IMAD R13, R12, -0x326172a9, RZ ;  /* 0xcd9e8d570c0d7824 */ /* 0x000fe200078e02ff */
[----:B------:R-:W2:Y:S01]  /*06d0*/  LDCU.64 UR4, c[0x0][0x3b0] ;  /* 0x00007600ff0477ac */ /* 0x000ea20008000a00 */
[----:B------:R-:W-:-:S04]  /*06e0*/  IMAD.HI.U32 R12, R15, -0x326172a9, RZ ;  /* 0xcd9e8d570f0c7827 */ /* 0x000fc800078e00ff */
[C---:B------:R-:W-:Y:S01]  /*06f0*/  IMAD.HI.U32 R16, R14.reuse, -0x2daee0ad, RZ ;  /* 0xd2511f530e107827 */ /* 0x040fe200078e00ff */
[----:B------:R-:W-:Y:S01]  /*0700*/  LOP3.LUT R11, R13, UR20, R12, 0x96, !PT ;  /* 0x000000140d0b7c12 */ /* 0x000fe2000f8e960c */
[----:B0-----:R-:W-:Y:S02]  /*0710*/  DMUL R12, R8, -0.5 ;  /* 0xbfe00000080c7828 */ /* 0x001fe40000000000 */
[----:B------:R-:W-:Y:S01]  /*0720*/  IMAD R18, R14, -0x2daee0ad, RZ ;  /* 0xd2511f530e127824 */ /* 0x000fe200078e02ff */
[----:B------:R-:W-:Y:S01]  /*0730*/  LOP3.LUT R16, R17, UR21, R16, 0x96, !PT ;  /* 0x0000001511107c12 */ /* 0x000fe2000f8e9610 */
[----:B------:R-:W-:Y:S01]  /*0740*/  IMAD R15, R15, -0x326172a9, RZ ;  /* 0xcd9e8d570f0f7824 */ /* 0x000fe200078e02ff */
[-C--:B------:R-:W-:Y:S01]  /*0750*/  DMUL R6, R6, R8.reuse ;  /* 0x0000000806067228 */ /* 0x080fe20000000000 */
[----:B------:R-:W-:Y:S02]  /*0760*/  IMAD.HI.U32 R17, R11, -0x2daee0ad, RZ ;  /* 0xd2511f530b117827 */ /* 0x000fe400078e00ff */
[----:B-1----:R-:W-:-:S02]  /*0770*/  DFMA R12, R12, R8, UR10 ;  /* 0x0000000a0c0c7e2b */ /* 0x002fc40008000008 */
[----:B------:R-:W-:Y:S01]  /*0780*/  IMAD.HI.U32 R14, R16, -0x326172a9, RZ ;  /* 0xcd9e8d57100e7827 */ /* 0x000fe200078e00ff */
[----:B------:R-:W-:-:S03]  /*0790*/  LOP3.LUT R18, R18, UR23, R17, 0x96, !PT ;  /* 0x0000001712127c12 */ /* 0x000fc6000f8e9611 */
[----:B------:R-:W-:Y:S01]  /*07a0*/  IMAD R20, R16, -0x326172a9, RZ ;  /* 0xcd9e8d5710147824 */ /* 0x000fe200078e02ff */
[----:B------:R-:W-:Y:S01]  /*07b0*/  LOP3.LUT R14, R15, UR22, R14, 0x96, !PT ;  /* 0x000000160f0e7c12 */ /* 0x000fe2000f8e960e */
[----:B------:R-:W-:Y:S01]  /*07c0*/  IMAD R11, R11, -0x2daee0ad, RZ ;  /* 0xd2511f530b0b7824 */ /* 0x000fe200078e02ff */
[----:B--2---:R-:W-:Y:S01]  /*07d0*/  DMUL R8, R12, UR4 ;  /* 0x000000040c087c28 */ /* 0x004fe20008000000 */
[----:B------:R-:W-:Y:S01]  /*07e0*/  IMAD.HI.U32 R15, R18, -0x326172a9, RZ ;  /* 0xcd9e8d57120f7827 */ /* 0x000fe200078e00ff */
[----:B------:R-:W-:Y:S01]  /*07f0*/  CS2R R12, SRZ ;  /* 0x00000000000c7805 */ /* 0x000fe2000001ff00 */
[----:B------:R-:W-:Y:S01]  /*0800*/  UMOV UR4, URZ ;  /* 0x000000ff00047c82 */ /* 0x000fe20008000000 */
[----:B------:R-:W-:Y:S01]  /*0810*/  UMOV UR5, URZ ;  /* 0x000000ff00057c82 */ /* 0x000fe20008000000 */
[----:B------:R-:W-:Y:S01]  /*0820*/  IMAD.WIDE.U32 R16, R14, -0x2daee0ad, RZ ;  /* 0xd2511f530e107825 */ /* 0x000fe200078e00ff */
[----:B------:R-:W-:-:S04]  /*0830*/  LOP3.LUT R15, R20, UR6, R15, 0x96, !PT ;  /* 0x00000006140f7c12 */ /* 0x000fc8000f8e960f */
[----:B------:R-:W-:Y:S01]  /*0840*/  LOP3.LUT R14, R11, UR7, R17, 0x96, !PT ;  /* 0x000000070b0e7c12 */ /* 0x000fe2000f8e9611 */
[----:B------:R-:W-:Y:S02]  /*0850*/  IMAD.MOV.U32 R11, RZ, RZ, RZ ;  /* 0x000000ffff0b7224 */ /* 0x000fe400078e00ff */
[----:B------:R-:W-:-:S07]  /*0860*/  IMAD R17, R18, -0x326172a9, RZ ;  /* 0xcd9e8d5712117824 */ /* 0x000fce00078e02ff */
.L_x_11:
[----:B------:R-:W-:Y:S01]  /*0870*/  UISETP.NE.AND UP1, UPT, UR5, 0x1, UPT ;  /* 0x000000010500788c */ /* 0x000fe2000bf25270 */
[----:B------:R-:W-:Y:S01]  /*0880*/  MOV R28, R12 ;  /* 0x0000000c001c7202 */ /* 0x000fe20000000f00 */
[----:B------:R-:W-:Y:S01]  /*0890*/  UIADD3 UR8, UPT, UPT, UR8, 0x1, URZ ;  /* 0x0000000108087890 */ /* 0x000fe2000fffe0ff */
[----:B------:R-:W-:Y:S01]  /*08a0*/  IMAD.MOV.U32 R29, RZ, RZ, R13 ;  /* 0x000000ffff1d7224 */ /* 0x000fe200078e000d */
[----:B------:R-:W-:Y:S02]  /*08b0*/  UMOV UR5, URZ ;  /* 0x000000ff00057c82 */ /* 0x000fe40008000000 */
[----:B------:R-:W-:-:S03]  /*08c0*/  UISETP.NE.AND UP0, UPT, UR8, URZ, UPT ;  /* 0x000000ff0800728c */ /* 0x000fc6000bf05270 */
[----:B------:R-:W-:Y:S08]  /*08d0*/  BRA.U !UP1, `(.L_x_2) ;  /* 0x0000001109447547 */ /* 0x000ff0000b800000 */
[----:B------:R-:W-:-:S04]  /*08e0*/  IMAD.WIDE.U32 R12, R17, 0x200000, RZ ;  /* 0x00200000110c7825 */ /* 0x000fc800078e00ff */
[----:B------:R-:W-:Y:S01]  /*08f0*/  HFMA2 R24, -RZ, RZ, 0, 0 ;  /* 0x00000000ff187431 */ /* 0x000fe200000001ff */
[----:B------:R-:W-:Y:S01]  /*0900*/  UIADD3 UR4, UPT, UPT, UR4, 0x1, URZ ;  /* 0x0000000104047890 */ /* 0x000fe2000fffe0ff */
[----:B------:R-:W-:Y:S01]  /*0910*/  IMAD.MOV.U32 R21, RZ, RZ, R13 ;  /* 0x000000ffff157224 */ /* 0x000fe200078e000d */
[----:B------:R-:W-:Y:S01]  /*0920*/  LOP3.LUT R20, R12, R15, RZ, 0x3c, !PT ;  /* 0x0000000f0c147212 */ /* 0x000fe200078e3cff */
[----:B------:R-:W-:Y:S01]  /*0930*/  IMAD.MOV.U32 R25, RZ, RZ, 0x3ca00000 ;  /* 0x3ca00000ff197424 */ /* 0x000fe200078e00ff */
[----:B------:R-:W-:Y:S02]  /*0940*/  UISETP.NE.AND UP1, UPT, UR4, URZ, UPT ;  /* 0x000000ff0400728c */ /* 0x000fe4000bf25270 */
[----:B------:R-:W0:Y:S03]  /*0950*/  I2F.F64.U64 R12, R20 ;  /* 0x00000014000c7312 */ /* 0x000e260000301800 */
[----:B0-----:R-:W-:Y:S01]  /*0960*/  DFMA R18, R12, R24, 5.5511151231257827021e-17 ;  /* 0x3c9000000c12742b */ /* 0x001fe20000000018 */
[----:B------:R-:W-:-:S04]  /*0970*/  IMAD.WIDE.U32 R12, R16, 0x200000, RZ ;  /* 0x00200000100c7825 */ /* 0x000fc800078e00ff */
[----:B------:R-:W-:Y:S01]  /*0980*/  IMAD.MOV.U32 R23, RZ, RZ, R13 ;  /* 0x000000ffff177224 */ /* 0x000fe200078e000d */
[----:B------:R-:W-:-:S04]  /*0990*/  LOP3.LUT R22, R12, R14, RZ, 0x3c, !PT ;  /* 0x0000000e0c167212 */ /* 0x000fc800078e3cff */
[----:B------:R-:W-:Y:S01]  /*09a0*/  ISETP.GT.AND P1, PT, R19, 0xfffff, PT ;  /* 0x000fffff1300780c */ /* 0x000fe20003f24270 */
[----:B------:R-:W-:Y:S01]  /*09b0*/  IMAD.MOV.U32 R16, RZ, RZ, R18 ;  /* 0x000000ffff107224 */ /* 0x000fe200078e0012 */
[----:B------:R-:W-:Y:S01]  /*09c0*/  MOV R17, R19 ;  /* 0x0000001300117202 */ /* 0x000fe20000000f00 */
[----:B------:R-:W0:Y:S01]  /*09d0*/  I2F.F64.U64 R12, R22 ;  /* 0x00000016000c7312 */ /* 0x000e220000301800 */
[----:B------:R-:W-:-:S09]  /*09e0*/  IMAD.MOV.U32 R15, RZ, RZ, R19 ;  /* 0x000000ffff0f7224 */ /* 0x000fd200078e0013 */
[----:B------:R-:W-:Y:S02]  /*09f0*/  @!P1 DMUL R16, R16, 1.80143985094819840000e+16 ;  /* 0x4350000010109828 */ /* 0x000fe40000000000 */
[----:B0-----:R-:W-:-:S08]  /*0a00*/  DFMA R12, R12, 2.2204460492503130808e-16, R24 ;  /* 0x3cb000000c0c782b */ /* 0x001fd00000000018 */
[----:B------:R-:W-:-:S05]  /*0a10*/  @!P1 MOV R15, R17 ;  /* 0x00000011000f9202 */ /* 0x000fca0000000f00 */
[----:B------:R-:W-:-:S05]  /*0a20*/  VIADD R14, R15, 0xffffffff ;  /* 0xffffffff0f0e7836 */ /* 0x000fca0000000000 */
[----:B------:R-:W-:Y:S01]  /*0a30*/  ISETP.GT.U32.AND P2, PT, R14, 0x7feffffe, PT ;  /* 0x7feffffe0e00780c */ /* 0x000fe20003f44070 */
[----:B------:R-:W-:Y:S01]  /*0a40*/  IMAD.MOV.U32 R14, RZ, RZ, -0x3ff ;  /* 0xfffffc01ff0e7424 */ /* 0x000fe200078e00ff */
[----:B------:R-:W-:Y:S11]  /*0a50*/  BRA.U UP1, `(.L_x_3) ;  /* 0x0000000101207547 */ /* 0x000ff6000b800000 */
[----:B------:R-:W-:-:S04]  /*0a60*/  IADD3 R11, PT, PT, R11, 0x1, RZ ;  /* 0x000000010b0b7810 */ /* 0x000fc80007ffe0ff */
[----:B------:R-:W-:-:S13]  /*0a70*/  ISETP.NE.AND P0, PT, R11, RZ, PT ;  /* 0x000000ff0b00720c */ /* 0x000fda0003f05270 */
[----:B------:R-:W-:Y:S01]  /*0a80*/  @!P0 VIADD R10, R10, 0x1 ;  /* 0x000000010a0a8836 */ /* 0x000fe20000000000 */
[----:B------:R-:W-:Y:S02]  /*0a90*/  @!P0 IADD3 R19, PT, PT, R0, 0x1, RZ ;  /* 0x0000000100138810 */ /* 0x000fe40007ffe0ff */
[----:B------:R-:W-:Y:S02]  /*0aa0*/  @!P0 MOV R11, RZ ;  /* 0x000000ff000b8202 */ /* 0x000fe40000000f00 */
[----:B------:R-:W-:-:S13]  /*0ab0*/  ISETP.NE.AND P3, PT, R10, RZ, !P0 ;  /* 0x000000ff0a00720c */ /* 0x000fda0004765270 */
[----:B------:R-:W-:-:S04]  /*0ac0*/  @P3 IMAD.MOV R19, RZ, RZ, R0 ;  /* 0x000000ffff133224 */ /* 0x000fc800078e0200 */
[----:B------:R-:W-:-:S07]  /*0ad0*/  @!P0 IMAD.MOV.U32 R0, RZ, RZ, R19 ;  /* 0x000000ffff008224 */ /* 0x000fce00078e0013 */
.L_x_3:
[----:B------:R-:W-:Y:S01]  /*0ae0*/  BSSY.RECONVERGENT B0, `(.L_x_4) ;  /* 0x0000049000007945 */ /* 0x000fe20003800200 */
[----:B------:R-:W-:Y:S01]  /*0af0*/  @!P1 MOV R14, 0xfffffbcb ;  /* 0xfffffbcb000e9802 */ /* 0x000fe20000000f00 */
[----:B------:R-:W-:Y:S02]  /*0b00*/  @!P1 IMAD.MOV.U32 R18, RZ, RZ, R16 ;  /* 0x000000ffff129224 */ /* 0x000fe400078e0010 */
[----:B------:R-:W-:Y:S05]  /*0b10*/  @P2 BRA `(.L_x_5) ;  /* 0x0000000000fc2947 */ /* 0x000fea0003800000 */
[C---:B------:R-:W-:Y:S01]  /*0b20*/  LOP3.LUT R16, R15.reuse, 0xfffff, RZ, 0xc0, !PT ;  /* 0x000fffff0f107812 */ /* 0x040fe200078ec0ff */
[----:B------:R-:W-:Y:S01]  /*0b30*/  UMOV UR10, 0x3ae80f1e ;  /* 0x3ae80f1e000a7882 */ /* 0x000fe20000000000 */
[----:B------:R-:W-:Y:S01]  /*0b40*/  UMOV UR11, 0x3eb1380b ;  /* 0x3eb1380b000b7882 */ /* 0x000fe20000000000 */
[----:B------:R-:W-:Y:S01]  /*0b50*/  LEA.HI R14, R15, R14, RZ, 0xc ;  /* 0x0000000e0f0e7211 */ /* 0x000fe200078f60ff */
[----:B------:R-:W-:Y:S01]  /*0b60*/  IMAD.MOV.U32 R15, RZ, RZ, 0x43300000 ;  /* 0x43300000ff0f7424 */ /* 0x000fe200078e00ff */
[----:B------:R-:W-:Y:S02]  /*0b70*/  LOP3.LUT R17, R16, 0x3ff00000, RZ, 0xfc, !PT ;  /* 0x3ff0000010117812 */ /* 0x000fe400078efcff */
[----:B------:R-:W-:Y:S01]  /*0b80*/  MOV R16, R18 ;  /* 0x0000001200107202 */ /* 0x000fe20000000f00 */
[----:B------:R-:W-:Y:S01]  /*0b90*/  IMAD.MOV.U32 R18, RZ, RZ, RZ ;  /* 0x000000ffff127224 */ /* 0x000fe200078e00ff */
[----:B------:R-:W-:-:S13]  /*0ba0*/  ISETP.GE.U32.AND P0, PT, R17, 0x3ff6a09f, PT ;  /* 0x3ff6a09f1100780c */ /* 0x000fda0003f06070 */
[----:B------:R-:W-:Y:S01]  /*0bb0*/  @P0 VIADD R19, R17, 0xfff00000 ;  /* 0xfff0000011130836 */ /* 0x000fe20000000000 */
[----:B------:R-:W-:-:S04]  /*0bc0*/  @P0 IADD3 R14, PT, PT, R14, 0x1, RZ ;  /* 0x000000010e0e0810 */ /* 0x000fc80007ffe0ff */
[----:B------:R-:W-:Y:S02]  /*0bd0*/  @P0 MOV R17, R19 ;  /* 0x0000001300110202 */ /* 0x000fe40000000f00 */
[----:B------:R-:W-:-:S04]  /*0be0*/  LOP3.LUT R14, R14, 0x80000000, RZ, 0x3c, !PT ;  /* 0x800000000e0e7812 */ /* 0x000fc800078e3cff */
[----:B------:R-:W-:-:S06]  /*0bf0*/  DADD R20, R16, 1 ;  /* 0x3ff0000010147429 */ /* 0x000fcc0000000000 */
[----:B------:R-:W0:Y:S02]  /*0c00*/  MUFU.RCP64H R19, R21 ;  /* 0x0000001500137308 */ /* 0x000e240000001800 */
[----:B0-----:R-:W-:-:S08]  /*0c10*/  DFMA R22, -R20, R18, 1 ;  /* 0x3ff000001416742b */ /* 0x001fd00000000112 */
[----:B------:R-:W-:Y:S02]  /*0c20*/  DFMA R24, R22, R22, R22 ;  /* 0x000000161618722b */ /* 0x000fe40000000016 */
[----:B------:R-:W-:-:S06]  /*0c30*/  DADD R22, R16, -1 ;  /* 0xbff0000010167429 */ /* 0x000fcc0000000000 */
[----:B------:R-:W-:-:S08]  /*0c40*/  DFMA R18, R18, R24, R18 ;  /* 0x000000181212722b */ /* 0x000fd00000000012 */
[----:B------:R-:W-:-:S08]  /*0c50*/  DMUL R16, R22, R18 ;  /* 0x0000001216107228 */ /* 0x000fd00000000000 */
[----:B------:R-:W-:-:S08]  /*0c60*/  DFMA R16, R22, R18, R16 ;  /* 0x000000121610722b */ /* 0x000fd00000000010 */
[----:B------:R-:W-:Y:S02]  /*0c70*/  DADD R24, R22, -R16 ;  /* 0x0000000016187229 */ /* 0x000fe40000000810 */
[----:B------:R-:W-:-:S06]  /*0c80*/  DMUL R20, R16, R16 ;  /* 0x0000001010147228 */ /* 0x000fcc0000000000 */
[----:B------:R-:W-:-:S08]  /*0c90*/  DADD R24, R24, R24 ;  /* 0x0000000018187229 */ /* 0x000fd00000000018 */
[----:B------:R-:W-:Y:S01]  /*0ca0*/  DFMA R22, R22, -R16, R24 ;  /* 0x800000101616722b */ /* 0x000fe20000000018 */
[----:B------:R-:W-:Y:S01]  /*0cb0*/  MOV R24, 0x8b7a8b04 ;  /* 0x8b7a8b0400187802 */ /* 0x000fe20000000f00 */
[----:B------:R-:W-:-:S06]  /*0cc0*/  IMAD.MOV.U32 R25, RZ, RZ, 0x3ed0ee25 ;  /* 0x3ed0ee25ff197424 */ /* 0x000fcc00078e00ff */
[----:B------:R-:W-:Y:S02]  /*0cd0*/  DMUL R22, R18, R22 ;  /* 0x0000001612167228 */ /* 0x000fe40000000000 */
[----:B------:R-:W-:Y:S01]  /*0ce0*/  DFMA R24, R20, UR10, R24 ;  /* 0x0000000a14187c2b */ /* 0x000fe20008000018 */
[----:B------:R-:W-:Y:S01]  /*0cf0*/  UMOV UR10, 0x9f02676f ;  /* 0x9f02676f000a7882 */ /* 0x000fe20000000000 */
[----:B------:R-:W-:-:S06]  /*0d00*/  UMOV UR11, 0x3ef3b266 ;  /* 0x3ef3b266000b7882 */ /* 0x000fcc0000000000 */
[----:B------:R-:W-:Y:S01]  /*0d10*/  DFMA R24, R20, R24, UR10 ;  /* 0x0000000a14187e2b */ /* 0x000fe20008000018 */
        /* <DEDUP_REMOVED lines=13> */
[----:B------:R-:W-:Y:S02]  /*0df0*/  UMOV UR11, 0x43300000 ;  /* 0x43300000000b7882 */ /* 0x000fe40000000000 */
[----:B------:R-:W-:Y:S01]  /*0e00*/  DADD R14, R14, -UR10 ;  /* 0x8000000a0e0e7e29 */ /* 0x000fe20008000000 */
[----:B------:R-:W-:Y:S01]  /*0e10*/  UMOV UR10, 0x55555554 ;  /* 0x55555554000a7882 */ /* 0x000fe20000000000 */
[----:B------:R-:W-:Y:S02]  /*0e20*/  UMOV UR11, 0x3fb55555 ;  /* 0x3fb55555000b7882 */ /* 0x000fe40000000000 */
[----:B------:R-:W-:Y:S01]  /*0e30*/  DFMA R24, R20, R24, UR10 ;  /* 0x0000000a14187e2b */ /* 0x000fe20008000018 */
[----:B------:R-:W-:Y:S01]  /*0e40*/  UMOV UR10, 0xfefa39ef ;  /* 0xfefa39ef000a7882 */ /* 0x000fe20000000000 */
[----:B------:R-:W-:-:S02]  /*0e50*/  UMOV UR11, 0x3fe62e42 ;  /* 0x3fe62e42000b7882 */ /* 0x000fc40000000000 */
[----:B------:R-:W-:-:S04]  /*0e60*/  DFMA R18, R14, UR10, R16 ;  /* 0x0000000a0e127c2b */ /* 0x000fc80008000010 */
[----:B------:R-:W-:-:S04]  /*0e70*/  DMUL R24, R20, R24 ;  /* 0x0000001814187228 */ /* 0x000fc80000000000 */
[----:B------:R-:W-:Y:S01]  /*0e80*/  DFMA R20, R14, -UR10, R18 ;  /* 0x8000000a0e147c2b */ /* 0x000fe20008000012 */
[----:B------:R-:W-:Y:S01]  /*0e90*/  UMOV UR10, 0x3b39803f ;  /* 0x3b39803f000a7882 */ /* 0x000fe20000000000 */
[----:B------:R-:W-:Y:S02]  /*0ea0*/  UMOV UR11, 0x3c7abc9e ;  /* 0x3c7abc9e000b7882 */ /* 0x000fe40000000000 */
[----:B------:R-:W-:-:S04]  /*0eb0*/  DFMA R22, R16, R24, R22 ;  /* 0x000000181016722b */ /* 0x000fc80000000016 */
[----:B------:R-:W-:-:S08]  /*0ec0*/  DADD R20, -R16, R20 ;  /* 0x0000000010147229 */ /* 0x000fd00000000114 */
[----:B------:R-:W-:-:S08]  /*0ed0*/  DADD R20, R22, -R20 ;  /* 0x0000000016147229 */ /* 0x000fd00000000814 */
[----:B------:R-:W-:-:S08]  /*0ee0*/  DFMA R20, R14, UR10, R20 ;  /* 0x0000000a0e147c2b */ /* 0x000fd00008000014 */
[----:B------:R-:W-:Y:S01]  /*0ef0*/  DADD R16, R18, R20 ;  /* 0x0000000012107229 */ /* 0x000fe20000000014 */
[----:B------:R-:W-:Y:S10]  /*0f00*/  BRA `(.L_x_6) ;  /* 0x0000000000187947 */ /* 0x000ff40003800000 */
.L_x_5:
[----:B------:R-:W-:Y:S01]  /*0f10*/  MOV R14, 0x0 ;  /* 0x00000000000e7802 */ /* 0x000fe20000000f00 */
[----:B------:R-:W-:Y:S01]  /*0f20*/  IMAD.MOV.U32 R15, RZ, RZ, 0x7ff00000 ;  /* 0x7ff00000ff0f7424 */ /* 0x000fe200078e00ff */
[----:B------:R-:W-:-:S05]  /*0f30*/  LOP3.LUT P0, RZ, R17, 0x7fffffff, RZ, 0xc0, !PT ;  /* 0x7fffffff11ff7812 */ /* 0x000fca000780c0ff */
[----:B------:R-:W-:-:S10]  /*0f40*/  DFMA R14, R16, R14, +INF ;  /* 0x7ff00000100e742b */ /* 0x000fd4000000000e */
[----:B------:R-:W-:Y:S02]  /*0f50*/  FSEL R16, R14, RZ, P0 ;  /* 0x000000ff0e107208 */ /* 0x000fe40000000000 */
[----:B------:R-:W-:-:S07]  /*0f60*/  FSEL R17, R15, -QNAN , P0 ;  /* 0xfff000000f117808 */ /* 0x000fce0000000000 */
.L_x_6:
[----:B------:R-:W-:Y:S05]  /*0f70*/  BSYNC.RECONVERGENT B0 ;  /* 0x0000000000007941 */ /* 0x000fea0003800200 */
.L_x_4:
[----:B------:R-:W-:Y:S01]  /*0f80*/  DMUL R18, RZ, R12 ;  /* 0x0000000cff127228 */ /* 0x000fe20000000000 */
[----:B------:R-:W-:Y:S01]  /*0f90*/  SHF.L.U32 R14, R13, 0x1, RZ ;  /* 0x000000010d0e7819 */ /* 0x000fe200000006ff */
[----:B------:R-:W-:Y:S01]  /*0fa0*/  UMOV UR10, 0x33145c07 ;  /* 0x33145c07000a7882 */ /* 0x000fe20000000000 */
[----:B------:R-:W-:Y:S01]  /*0fb0*/  UMOV UR11, 0x3ca1a626 ;  /* 0x3ca1a626000b7882 */ /* 0x000fe20000000000 */
[----:B------:R-:W-:Y:S01]  /*0fc0*/  IMAD.MOV.U32 R24, RZ, RZ, 0x2cb0d246 ;  /* 0x2cb0d246ff187424 */ /* 0x000fe200078e00ff */
[----:B------:R-:W-:Y:S01]  /*0fd0*/  ISETP.GT.U32.AND P0, PT, R14, -0x79800000, PT ;  /* 0x868000000e00780c */ /* 0x000fe20003f04070 */
[----:B------:R-:W-:Y:S01]  /*0fe0*/  HFMA2 R23, -RZ, RZ, 1.5322265625, -6812 ;  /* 0x3e21eea7ff177431 */ /* 0x000fe200000001ff */
[----:B------:R-:W-:Y:S01]  /*0ff0*/  MOV R25, 0x3e5ae5f1 ;  /* 0x3e5ae5f100197802 */ /* 0x000fe20000000f00 */
[----:B------:R-:W-:Y:S01]  /*1000*/  IMAD.MOV.U32 R22, RZ, RZ, -0x3e107ad8 ;  /* 0xc1ef8528ff167424 */ /* 0x000fe200078e00ff */
[----:B------:R-:W-:Y:S01]  /*1010*/  DMUL R16, R16, -2 ;  /* 0xc000000010107828 */ /* 0x000fe20000000000 */
[----:B------:R-:W-:Y:S01]  /*1020*/  FSEL R13, R19, R13, P0 ;  /* 0x0000000d130d7208 */ /* 0x000fe20000000000 */
[----:B------:R-:W-:Y:S01]  /*1030*/  IMAD.MOV.U32 R31, RZ, RZ, 0x3fd80000 ;  /* 0x3fd80000ff1f7424 */ /* 0x000fe200078e00ff */
[----:B------:R-:W-:Y:S01]  /*1040*/  FSEL R18, R18, R12, P0 ;  /* 0x0000000c12127208 */ /* 0x000fe20000000000 */
[----:B------:R-:W-:Y:S01]  /*1050*/  BSSY.RECONVERGENT B0, `(.L_x_7) ;  /* 0x000004e000007945 */ /* 0x000fe20003800200 */
[----:B------:R-:W-:Y:S01]  /*1060*/  MOV R30, 0x0 ;  /* 0x00000000001e7802 */ /* 0x000fe20000000f00 */
[----:B------:R-:W-:Y:S01]  /*1070*/  VIADD R19, R13, 0x100000 ;  /* 0x001000000d137836 */ /* 0x000fe20000000000 */
[----:B------:R-:W-:-:S03]  /*1080*/  MOV R12, R18 ;  /* 0x00000012000c7202 */ /* 0x000fc60000000f00 */
[----:B------:R-:W0:Y:S08]  /*1090*/  FRND.F64 R14, R18 ;  /* 0x00000012000e7313 */ /* 0x000e300000301800 */
[----:B------:R-:W1:Y:S01]  /*10a0*/  F2I.S64.F64 R18, R18 ;  /* 0x0000001200127311 */ /* 0x000e620000301900 */
[----:B0-----:R-:W-:-:S08]  /*10b0*/  DFMA R14, R14, -0.5, R12 ;  /* 0xbfe000000e0e782b */ /* 0x001fd0000000000c */
[----:B------:R-:W-:Y:S01]  /*10c0*/  DMUL R20, R14, UR10 ;  /* 0x0000000a0e147c28 */ /* 0x000fe20008000000 */
[----:B------:R-:W-:Y:S01]  /*10d0*/  UMOV UR10, 0x54442d18 ;  /* 0x54442d18000a7882 */ /* 0x000fe20000000000 */
[----:B------:R-:W-:Y:S01]  /*10e0*/  UMOV UR11, 0x400921fb ;  /* 0x400921fb000b7882 */ /* 0x000fe20000000000 */
[----:B-1----:R-:W-:-:S05]  /*10f0*/  LOP3.LUT P1, RZ, R18, 0x2, RZ, 0xc0, !PT ;  /* 0x0000000212ff7812 */ /* 0x002fca000782c0ff */
[----:B------:R-:W-:Y:S01]  /*1100*/  DFMA R14, R14, UR10, R20 ;  /* 0x0000000a0e0e7c2b */ /* 0x000fe20008000014 */
[----:B------:R-:W-:Y:S01]  /*1110*/  UMOV UR10, 0xf9785eba ;  /* 0xf9785eba000a7882 */ /* 0x000fe20000000000 */
[----:B------:R-:W-:-:S06]  /*1120*/  UMOV UR11, 0x3de5db65 ;  /* 0x3de5db65000b7882 */ /* 0x000fcc0000000000 */
[----:B------:R-:W-:-:S08]  /*1130*/  DMUL R20, R14, R14 ;  /* 0x0000000e0e147228 */ /* 0x000fd00000000000 */
[C---:B------:R-:W-:Y:S01]  /*1140*/  DFMA R24, R20.reuse, UR10, -R24 ;  /* 0x0000000a14187c2b */ /* 0x040fe20008000818 */
[----:B------:R-:W-:Y:S01]  /*1150*/  UMOV UR10, 0x20fd8164 ;  /* 0x20fd8164000a7882 */ /* 0x000fe20000000000 */
[----:B------:R-:W-:Y:S02]  /*1160*/  UMOV UR11, 0x3da8ff83 ;  /* 0x3da8ff83000b7882 */ /* 0x000fe40000000000 */
[C---:B------:R-:W-:Y:S01]  /*1170*/  DFMA R22, R20.reuse, -UR10, R22 ;  /* 0x8000000a14167c2b */ /* 0x040fe20008000016 */
[----:B------:R-:W-:Y:S01]  /*1180*/  UMOV UR10, 0x69ace392 ;  /* 0x69ace392000a7882 */ /* 0x000fe20000000000 */
[----:B------:R-:W-:Y:S02]  /*1190*/  UMOV UR11, 0x3ec71de3 ;  /* 0x3ec71de3000b7882 */ /* 0x000fe40000000000 */
[----:B------:R-:W-:Y:S01]  /*11a0*/  DFMA R24, R20, R24, UR10 ;  /* 0x0000000a14187e2b */ /* 0x000fe20008000018 */
[----:B------:R-:W-:Y:S01]  /*11b0*/  UMOV UR10, 0x8e06e6d9 ;  /* 0x8e06e6d9000a7882 */ /* 0x000fe20000000000 */
[----:B------:R-:W-:-:S02]  /*11c0*/  UMOV UR11, 0x3e927e4f ;  /* 0x3e927e4f000b7882 */ /* 0x000fc40000000000 */
[C---:B------:R-:W-:Y:S01]  /*11d0*/  DFMA R22, R20.reuse, R22, -UR10 ;  /* 0x8000000a14167e2b */ /* 0x040fe20008000016 */
[----:B------:R-:W-:Y:S01]  /*11e0*/  UMOV UR10, 0x19db62a1 ;  /* 0x19db62a1000a7882 */ /* 0x000fe20000000000 */
[----:B------:R-:W-:Y:S02]  /*11f0*/  UMOV UR11, 0x3f2a01a0 ;  /* 0x3f2a01a0000b7882 */ /* 0x000fe40000000000 */
[C---:B------:R-:W-:Y:S01]  /*1200*/  DFMA R24, R20.reuse, R24, -UR10 ;  /* 0x8000000a14187e2b */ /* 0x040fe20008000018 */
[----:B------:R-:W-:Y:S01]  /*1210*/  UMOV UR10, 0x19ddbce9 ;  /* 0x19ddbce9000a7882 */ /* 0x000fe20000000000 */
[----:B------:R-:W-:Y:S02]  /*1220*/  UMOV UR11, 0x3efa01a0 ;  /* 0x3efa01a0000b7882 */ /* 0x000fe40000000000 */
[----:B------:R-:W-:Y:S01]  /*1230*/  DFMA R22, R20, R22, UR10 ;  /* 0x0000000a14167e2b */ /* 0x000fe20008000016 */
[----:B------:R-:W-:Y:S01]  /*1240*/  UMOV UR10, 0x11110818 ;  /* 0x11110818000a7882 */ /* 0x000fe20000000000 */
[----:B------:R-:W-:-:S02]  /*1250*/  UMOV UR11, 0x3f811111 ;  /* 0x3f811111000b7882 */ /* 0x000fc40000000000 */
[C---:B------:R-:W-:Y:S01]  /*1260*/  DFMA R24, R20.reuse, R24, UR10 ;  /* 0x0000000a14187e2b */ /* 0x040fe20008000018 */
[----:B------:R-:W-:Y:S01]  /*1270*/  UMOV UR10, 0x16c15d47 ;  /* 0x16c15d47000a7882 */ /* 0x000fe20000000000 */
[----:B------:R-:W-:Y:S02]  /*1280*/  UMOV UR11, 0x3f56c16c ;  /* 0x3f56c16c000b7882 */ /* 0x000fe40000000000 */
[C---:B------:R-:W-:Y:S01]  /*1290*/  DFMA R22, R20.reuse, R22, -UR10 ;  /* 0x8000000a14167e2b */ /* 0x040fe20008000016 */
[----:B------:R-:W-:Y:S01]  /*12a0*/  UMOV UR10, 0x55555554 ;  /* 0x55555554000a7882 */ /* 0x000fe20000000000 */
[----:B------:R-:W-:Y:S02]  /*12b0*/  UMOV UR11, 0x3fc55555 ;  /* 0x3fc55555000b7882 */ /* 0x000fe40000000000 */
[----:B------:R-:W-:Y:S01]  /*12c0*/  DFMA R24, R20, R24, -UR10 ;  /* 0x8000000a14187e2b */ /* 0x000fe20008000018 */
[----:B------:R-:W-:Y:S01]  /*12d0*/  UMOV UR10, 0x55555551 ;  /* 0x55555551000a7882 */ /* 0x000fe20000000000 */
[----:B------:R-:W-:-:S02]  /*12e0*/  UMOV UR11, 0x3fa55555 ;  /* 0x3fa55555000b7882 */ /* 0x000fc40000000000 */
[----:B------:R-:W-:-:S04]  /*12f0*/  DFMA R22, R20, R22, UR10 ;  /* 0x0000000a14167e2b */ /* 0x000fc80008000016 */
[----:B------:R-:W-:-:S04]  /*1300*/  DFMA R24, R20, R24, RZ ;  /* 0x000000181418722b */ /* 0x000fc800000000ff */
[----:B------:R-:W-:-:S04]  /*1310*/  DFMA R22, R20, R22, -0.5 ;  /* 0xbfe000001416742b */ /* 0x000fc80000000016 */
[----:B------:R-:W-:Y:S01]  /*1320*/  DFMA R24, R14, R24, R14 ;  /* 0x000000180e18722b */ /* 0x000fe2000000000e */
[----:B------:R-:W0:Y:S01]  /*1330*/  MUFU.RSQ64H R15, R17 ;  /* 0x00000011000f7308 */ /* 0x000e220000001c00 */
[----:B------:R-:W-:Y:S02]  /*1340*/  LOP3.LUT R14, R18, 0x1, RZ, 0xc0, !PT ;  /* 0x00000001120e7812 */ /* 0x000fe400078ec0ff */
[----:B------:R-:W-:Y:S02]  /*1350*/  DFMA R22, R20, R22, 1 ;  /* 0x3ff000001416742b */ /* 0x000fe40000000016 */
[----:B------:R-:W-:Y:S01]  /*1360*/  ISETP.NE.U32.AND P0, PT, R14, 0x1, PT ;  /* 0x000000010e00780c */ /* 0x000fe20003f05070 */
[----:B------:R-:W-:-:S03]  /*1370*/  VIADD R14, R17, 0xfcb00000 ;  /* 0xfcb00000110e7836 */ /* 0x000fc60000000000 */
[----:B------:R-:W-:Y:S02]  /*1380*/  LOP3.LUT R19, R25, 0x80000000, RZ, 0x3c, !PT ;  /* 0x8000000019137812 */ /* 0x000fe400078e3cff */
[----:B------:R-:W-:-:S04]  /*1390*/  ISETP.NE.U32.AND.EX P0, PT, RZ, RZ, PT, P0 ;  /* 0x000000ffff00720c */ /* 0x000fc80003f05100 */
[----:B------:R-:W-:Y:S02]  /*13a0*/  FSEL R20, R22, R24, !P0 ;  /* 0x0000001816147208 */ /* 0x000fe40004000000 */
[----:B------:R-:W-:Y:S02]  /*13b0*/  FSEL R21, R23, R25, !P0 ;  /* 0x0000001917157208 */ /* 0x000fe40004000000 */
[----:B------:R-:W-:Y:S01]  /*13c0*/  FSEL R18, R24, R22, !P0 ;  /* 0x0000001618127208 */ /* 0x000fe20004000000 */
[----:B0-----:R-:W-:Y:S01]  /*13d0*/  DMUL R24, R14, R14 ;  /* 0x0000000e0e187228 */ /* 0x001fe20000000000 */
[----:B------:R-:W-:Y:S02]  /*13e0*/  FSEL R19, R19, R23, !P0 ;  /* 0x0000001713137208 */ /* 0x000fe40004000000 */
[----:B------:R-:W-:Y:S02]  /*13f0*/  ISETP.GE.U32.AND P0, PT, R14, 0x7ca00000, PT ;  /* 0x7ca000000e00780c */ /* 0x000fe40003f06070 */
[----:B------:R-:W-:-:S03]  /*1400*/  @P1 LOP3.LUT R27, R19, 0x80000000, RZ, 0x3c, !PT ;  /* 0x80000000131b1812 */ /* 0x000fc600078e3cff */
[----:B------:R-:W-:Y:S02]  /*1410*/  DFMA R24, R16, -R24, 1 ;  /* 0x3ff000001018742b */ /* 0x000fe40000000818 */
[----:B------:R-:W-:-:S06]  /*1420*/  @P1 IMAD.MOV.U32 R19, RZ, RZ, R27 ;  /* 0x000000ffff131224 */ /* 0x000fcc00078e001b */
[----:B------:R-:W-:Y:S02]  /*1430*/  DFMA R30, R24, R30, 0.5 ;  /* 0x3fe00000181e742b */ /* 0x000fe4000000001e */
[----:B------:R-:W-:-:S08]  /*1440*/  DMUL R24, R14, R24 ;  /* 0x000000180e187228 */ /* 0x000fd00000000000 */
[----:B------:R-:W-:Y:S01]  /*1450*/  DFMA R30, R30, R24, R14 ;  /* 0x000000181e1e722b */ /* 0x000fe2000000000e */
[----:B------:R-:W-:-:S04]  /*1460*/  @P1 LOP3.LUT R25, R21, 0x80000000, RZ, 0x3c, !PT ;  /* 0x8000000015191812 */ /* 0x000fc800078e3cff */
[----:B------:R-:W-:-:S03]  /*1470*/  @P1 MOV R21, R25 ;  /* 0x0000001900151202 */ /* 0x000fc60000000f00 */
[----:B------:R-:W-:Y:S02]  /*1480*/  DMUL R22, R16, R30 ;  /* 0x0000001e10167228 */ /* 0x000fe40000000000 */
[----:B------:R-:W-:Y:S01]  /*1490*/  IADD3 R25, PT, PT, R31, -0x100000, RZ ;  /* 0xfff000001f197810 */ /* 0x000fe20007ffe0ff */
[----:B------:R-:W-:-:S05]  /*14a0*/  IMAD.MOV.U32 R24, RZ, RZ, R30 ;  /* 0x000000ffff187224 */ /* 0x000fca00078e001e */
[----:B------:R-:W-:-:S08]  /*14b0*/  DFMA R26, R22, -R22, R16 ;  /* 0x80000016161a722b */ /* 0x000fd00000000010 */
[----:B------:R-:W-:Y:S01]  /*14c0*/  DFMA R28, R26, R24, R22 ;  /* 0x000000181a1c722b */ /* 0x000fe20000000016 */
[----:B------:R-:W-:Y:S10]  /*14d0*/  @!P0 BRA `(.L_x_8) ;  /* 0x0000000000148947 */ /* 0x000ff40003800000 */
[----:B------:R-:W-:Y:S01]  /*14e0*/  IMAD.MOV.U32 R28, RZ, RZ, R16 ;  /* 0x000000ffff1c7224 */ /* 0x000fe200078e0010 */
[----:B------:R-:W-:Y:S02]  /*14f0*/  MOV R24, R30 ;  /* 0x0000001e00187202 */ /* 0x000fe40000000f00 */
[----:B------:R-:W-:Y:S02]  /*1500*/  MOV R15, R17 ;  /* 0x00000011000f7202 */ /* 0x000fe40000000f00 */
[----:B------:R-:W-:-:S07]  /*1510*/  MOV R16, 0x1530 ;  /* 0x0000153000107802 */ /* 0x000fce0000000f00 */
[----:B------:R-:W-:Y:S05]  /*1520*/  CALL.REL.NOINC `($__internal_0_$__cuda_sm20_dsqrt_rn_f64_mediumpath_v1) ;  /* 0x00000008003c7944 */ /* 0x000fea0003c00000 */
.L_x_8:
[----:B------:R-:W-:Y:S05]  /*1530*/  BSYNC.RECONVERGENT B0 ;  /* 0x0000000000007941 */ /* 0x000fea0003800200 */
.L_x_7:
[----:B------:R-:W0:Y:S01]  /*1540*/  LDC.64 R14, c[0x0][0x3b8] ;  /* 0x0000ee00ff0e7b82 */ /* 0x000e220000000a00 */
[----:B------:R-:W1:Y:S01]  /*1550*/  FRND.F64.TRUNC R16, R12 ;  /* 0x0000000c00107313 */ /* 0x000e62000030d800 */
[----:B------:R-:W-:Y:S01]  /*1560*/  DMUL R22, RZ, R12 ;  /* 0x0000000cff167228 */ /* 0x000fe20000000000 */
[----:B------:R-:W-:Y:S01]  /*1570*/  UIMAD.WIDE.U32 UR10, UR4, -0x2daee0ad, URZ ;  /* 0xd2511f53040a78a5 */ /* 0x000fe2000f8e00ff */
[----:B------:R-:W-:Y:S01]  /*1580*/  IMAD.HI.U32 R24, R10, -0x326172a9, RZ ;  /* 0xcd9e8d570a187827 */ /* 0x000fe200078e00ff */
[----:B------:R-:W-:Y:S01]  /*1590*/  UIMAD UR5, UR4, -0x2daee0ad, URZ ;  /* 0xd2511f53040578a4 */ /* 0x000fe2000f8e02ff */
[----:B-1----:R-:W-:-:S06]  /*15a0*/  DSETP.NEU.AND P0, PT, R12, R16, PT ;  /* 0x000000100c00722a */ /* 0x002fcc0003f0d000 */
[----:B------:R-:W-:Y:S02]  /*15b0*/  FSEL R16, R22, R20, !P0 ;  /* 0x0000001416107208 */ /* 0x000fe40004000000 */
[----:B------:R-:W-:Y:S01]  /*15c0*/  FSEL R17, R23, R21, !P0 ;  /* 0x0000001517117208 */ /* 0x000fe20004000000 */
[----:B------:R-:W-:Y:S01]  /*15d0*/  IMAD R23, R10, -0x326172a9, RZ ;  /* 0xcd9e8d570a177824 */ /* 0x000fe200078e02ff */
[----:B0-----:R-:W-:Y:S01]  /*15e0*/  LOP3.LUT R20, R11, R24, R14, 0x96, !PT ;  /* 0x000000180b147212 */ /* 0x001fe200078e960e */
[----:B------:R-:W-:Y:S01]  /*15f0*/  VIADD R24, R15, 0xbb67ae85 ;  /* 0xbb67ae850f187836 */ /* 0x000fe20000000000 */
[----:B------:R-:W-:Y:S02]  /*1600*/  LOP3.LUT R21, R0, UR11, R15, 0x96, !PT ;  /* 0x0000000b00157c12 */ /* 0x000fe4000f8e960f */
[----:B------:R-:W-:Y:S01]  /*1610*/  IADD3 R22, PT, PT, R14, -0x61c88647, RZ ;  /* 0x9e3779b90e167810 */ /* 0x000fe20007ffe0ff */
[----:B------:R-:W-:-:S04]  /*1620*/  IMAD.HI.U32 R13, R20, -0x2daee0ad, RZ ;  /* 0xd2511f53140d7827 */ /* 0x000fc800078e00ff */
[C---:B------:R-:W-:Y:S01]  /*1630*/  IMAD.HI.U32 R12, R21.reuse, -0x326172a9, RZ ;  /* 0xcd9e8d57150c7827 */ /* 0x040fe200078e00ff */
[----:B------:R-:W-:Y:S01]  /*1640*/  LOP3.LUT R13, R24, UR5, R13, 0x96, !PT ;  /* 0x00000005180d7c12 */ /* 0x000fe2000f8e960d */
[----:B------:R-:W-:Y:S02]  /*1650*/  UMOV UR5, 0x1 ;  /* 0x0000000100057882 */ /* 0x000fe40000000000 */
[----:B------:R-:W-:Y:S01]  /*1660*/  VIADD R24, R14, 0x3c6ef372 ;  /* 0x3c6ef3720e187836 */ /* 0x000fe20000000000 */
[----:B------:R-:W-:Y:S01]  /*1670*/  LOP3.LUT R12, R22, R23, R12, 0x96, !PT ;  /* 0x00000017160c7212 */ /* 0x000fe200078e960c */
[----:B------:R-:W-:Y:S02]  /*1680*/  IMAD R23, R20, -0x2daee0ad, RZ ;  /* 0xd2511f5314177824 */ /* 0x000fe400078e02ff */
[----:B------:R-:W-:Y:S02]  /*1690*/  IMAD R21, R21, -0x326172a9, RZ ;  /* 0xcd9e8d5715157824 */ /* 0x000fe400078e02ff */
[----:B------:R-:W-:-:S04]  /*16a0*/  IMAD.HI.U32 R20, R13, -0x326172a9, RZ ;  /* 0xcd9e8d570d147827 */ /* 0x000fc800078e00ff */
[----:B------:R-:W-:Y:S01]  /*16b0*/  IMAD.HI.U32 R22, R12, -0x2daee0ad, RZ ;  /* 0xd2511f530c167827 */ /* 0x000fe200078e00ff */
[----:B------:R-:W-:-:S03]  /*16c0*/  LOP3.LUT R20, R24, R21, R20, 0x96, !PT ;  /* 0x0000001518147212 */ /* 0x000fc600078e9614 */
[----:B------:R-:W-:Y:S01]  /*16d0*/  IMAD R24, R12, -0x2daee0ad, RZ ;  /* 0xd2511f530c187824 */ /* 0x000fe200078e02ff */
[----:B------:R-:W-:Y:S01]  /*16e0*/  LOP3.LUT R22, R23, UR9, R22, 0x96, !PT ;  /* 0x0000000917167c12 */ /* 0x000fe2000f8e9616 */
[----:B------:R-:W-:-:S04]  /*16f0*/  IMAD.HI.U32 R21, R20, -0x2daee0ad, RZ ;  /* 0xd2511f5314157827 */ /* 0x000fc800078e00ff */
[----:B------:R-:W-:Y:S01]  /*1700*/  IMAD R13, R13, -0x326172a9, RZ ;  /* 0xcd9e8d570d0d7824 */ /* 0x000fe200078e02ff */
[----:B------:R-:W-:Y:S01]  /*1710*/  LOP3.LUT R21, R24, UR15, R21, 0x96, !PT ;  /* 0x0000000f18157c12 */ /* 0x000fe2000f8e9615 */
[----:B------:R-:W-:-:S04]  /*1720*/  IMAD.HI.U32 R12, R22, -0x326172a9, RZ ;  /* 0xcd9e8d57160c7827 */ /* 0x000fc800078e00ff */
        /* <DEDUP_REMOVED lines=9> */
[----:B------:R-:W-:Y:S01]  /*17c0*/  IADD3 R23, PT, PT, R15, -0x56f99767, RZ ;  /* 0xa90668990f177810 */ /* 0x000fe20007ffe0ff */
[----:B------:R-:W-:-:S04]  /*17d0*/  IMAD.HI.U32 R15, R13, -0x2daee0ad, RZ ;  /* 0xd2511f530d0f7827 */ /* 0x000fc800078e00ff */
[----:B------:R-:W-:Y:S01]  /*17e0*/  IMAD.HI.U32 R12, R20, -0x326172a9, RZ ;  /* 0xcd9e8d57140c7827 */ /* 0x000fe200078e00ff */
[----:B------:R-:W-:-:S03]  /*17f0*/  LOP3.LUT R15, R23, R22, R15, 0x96, !PT ;  /* 0x00000016170f7212 */ /* 0x000fc600078e960f */
[----:B------:R-:W-:Y:S01]  /*1800*/  VIADD R22, R14, 0xb54cda56 ;  /* 0xb54cda560e167836 */ /* 0x000fe20000000000 */
[----:B------:R-:W-:Y:S01]  /*1810*/  LOP3.LUT R12, R21, UR18, R12, 0x96, !PT ;  /* 0x00000012150c7c12 */ /* 0x000fe2000f8e960c */
[----:B------:R-:W-:Y:S02]  /*1820*/  IMAD R21, R13, -0x2daee0ad, RZ ;  /* 0xd2511f530d157824 */ /* 0x000fe400078e02ff */
[----:B------:R-:W-:Y:S02]  /*1830*/  IMAD R20, R20, -0x326172a9, RZ ;  /* 0xcd9e8d5714147824 */ /* 0x000fe400078e02ff */
[----:B------:R-:W-:-:S04]  /*1840*/  IMAD.HI.U32 R13, R15, -0x326172a9, RZ ;  /* 0xcd9e8d570f0d7827 */ /* 0x000fc800078e00ff */
[----:B------:R-:W-:Y:S01]  /*1850*/  IMAD.HI.U32 R14, R12, -0x2daee0ad, RZ ;  /* 0xd2511f530c0e7827 */ /* 0x000fe200078e00ff */
[----:B------:R-:W-:-:S03]  /*1860*/  LOP3.LUT R13, R22, R20, R13, 0x96, !PT ;  /* 0x00000014160d7212 */ /* 0x000fc600078e960d */
        /* <DEDUP_REMOVED lines=8> */
[----:B------:R-:W-:-:S04]  /*18f0*/  IMAD.HI.U32 R14, R20, -0x326172a9, RZ ;  /* 0xcd9e8d57140e7827 */ /* 0x000fc800078e00ff */
[----:B------:R-:W-:Y:S01]  /*1900*/  IMAD R23, R13, -0x2daee0ad, RZ ;  /* 0xd2511f530d177824 */ /* 0x000fe200078e02ff */
[----:B------:R-:W-:Y:S01]  /*1910*/  LOP3.LUT R21, R21, UR22, R14, 0x96, !PT ;  /* 0x0000001615157c12 */ /* 0x000fe2000f8e960e */
[----:B------:R-:W-:Y:S01]  /*1920*/  IMAD.HI.U32 R22, R15, -0x2daee0ad, RZ ;  /* 0xd2511f530f167827 */ /* 0x000fe200078e00ff */
[----:B------:R-:W-:-:S03]  /*1930*/  DADD R12, RZ, R18 ;  /* 0x00000000ff0c7229 */ /* 0x000fc60000000012 */
[----:B------:R-:W-:Y:S01]  /*1940*/  IMAD R15, R15, -0x2daee0ad, RZ ;  /* 0xd2511f530f0f7824 */ /* 0x000fe200078e02ff */
[----:B------:R-:W-:Y:S01]  /*1950*/  LOP3.LUT R22, R23, UR23, R22, 0x96, !PT ;  /* 0x0000001717167c12 */ /* 0x000fe2000f8e9616 */
[----:B------:R-:W-:-:S03]  /*1960*/  IMAD.HI.U32 R14, R21, -0x2daee0ad, RZ ;  /* 0xd2511f53150e7827 */ /* 0x000fc600078e00ff */
[----:B------:R-:W-:Y:S01]  /*1970*/  DMUL R12, R12, R28 ;  /* 0x0000001c0c0c7228 */ /* 0x000fe20000000000 */
[----:B------:R-:W-:Y:S01]  /*1980*/  IMAD R19, R20, -0x326172a9, RZ ;  /* 0xcd9e8d5714137824 */ /* 0x000fe200078e02ff */
[----:B------:R-:W-:Y:S01]  /*1990*/  DMUL R28, R28, R16 ;  /* 0x000000101c1c7228 */ /* 0x000fe20000000000 */
[----:B------:R-:W-:Y:S01]  /*19a0*/  IMAD.HI.U32 R18, R22, -0x326172a9, RZ ;  /* 0xcd9e8d5716127827 */ /* 0x000fe200078e00ff */
[----:B------:R-:W-:-:S03]  /*19b0*/  LOP3.LUT R14, R15, UR7, R14, 0x96, !PT ;  /* 0x000000070f0e7c12 */ /* 0x000fc6000f8e960e */
[----:B------:R-:W-:Y:S01]  /*19c0*/  IMAD R16, R21, -0x2daee0ad, RZ ;  /* 0xd2511f5315107824 */ /* 0x000fe200078e02ff */
[----:B------:R-:W-:Y:S01]  /*19d0*/  LOP3.LUT R15, R19, UR6, R18, 0x96, !PT ;  /* 0x00000006130f7c12 */ /* 0x000fe2000f8e9612 */
[----:B------:R-:W-:-:S07]  /*19e0*/  IMAD R17, R22, -0x326172a9, RZ ;  /* 0xcd9e8d5716117824 */ /* 0x000fce00078e02ff */
.L_x_2:
[----:B------:R-:W-:Y:S01]  /*19f0*/  DFMA R18, R6, R28, R8 ;  /* 0x0000001c0612722b */ /* 0x000fe20000000008 */
[----:B------:R-:W-:Y:S01]  /*1a00*/  MOV R20, 0x652b82fe ;  /* 0x652b82fe00147802 */ /* 0x000fe20000000f00 */
[----:B------:R-:W-:Y:S01]  /*1a10*/  IMAD.MOV.U32 R21, RZ, RZ, 0x3ff71547 ;  /* 0x3ff71547ff157424 */ /* 0x000fe200078e00ff */
[----:B------:R-:W-:Y:S01]  /*1a20*/  UMOV UR10, 0xfefa39ef ;  /* 0xfefa39ef000a7882 */ /* 0x000fe20000000000 */
[----:B------:R-:W-:Y:S01]  /*1a30*/  UMOV UR11, 0x3fe62e42 ;  /* 0x3fe62e42000b7882 */ /* 0x000fe20000000000 */
[----:B------:R-:W-:Y:S03]  /*1a40*/  BSSY.RECONVERGENT B0, `(.L_x_9) ;  /* 0x0000036000007945 */ /* 0x000fe60003800200 */
[----:B------:R-:W-:Y:S02]  /*1a50*/  DFMA R20, R18, R20, 6.75539944105574400000e+15 ;  /* 0x433800001214742b */ /* 0x000fe40000000014 */
[----:B------:R-:W-:-:S06]  /*1a60*/  FSETP.GEU.AND P0, PT, |R19|, 4.1917929649353027344, PT ;  /* 0x4086232b1300780b */ /* 0x000fcc0003f0e200 */
[----:B------:R-:W-:-:S08]  /*1a70*/  DADD R22, R20, -6.75539944105574400000e+15 ;  /* 0xc338000014167429 */ /* 0x000fd00000000000 */
[----:B------:R-:W-:Y:S01]  /*1a80*/  DFMA R24, R22, -UR10, R18 ;  /* 0x8000000a16187c2b */ /* 0x000fe20008000012 */
[----:B------:R-:W-:Y:S01]  /*1a90*/  UMOV UR10, 0x3b39803f ;  /* 0x3b39803f000a7882 */ /* 0x000fe20000000000 */
[----:B------:R-:W-:-:S06]  /*1aa0*/  UMOV UR11, 0x3c7abc9e ;  /* 0x3c7abc9e000b7882 */ /* 0x000fcc0000000000 */
[----:B------:R-:W-:Y:S01]  /*1ab0*/  DFMA R22, R22, -UR10, R24 ;  /* 0x8000000a16167c2b */ /* 0x000fe20008000018 */
[----:B------:R-:W-:Y:S01]  /*1ac0*/  UMOV UR10, 0x69ce2bdf ;  /* 0x69ce2bdf000a7882 */ /* 0x000fe20000000000 */
[----:B------:R-:W-:Y:S01]  /*1ad0*/  MOV R24, 0xfca213ea ;  /* 0xfca213ea00187802 */ /* 0x000fe20000000f00 */
[----:B------:R-:W-:Y:S01]  /*1ae0*/  IMAD.MOV.U32 R25, RZ, RZ, 0x3e928af3 ;  /* 0x3e928af3ff197424 */ /* 0x000fe200078e00ff */
[----:B------:R-:W-:-:S05]  /*1af0*/  UMOV UR11, 0x3e5ade15 ;  /* 0x3e5ade15000b7882 */ /* 0x000fca0000000000 */
        /* <DEDUP_REMOVED lines=24> */
[----:B------:R-:W-:-:S08]  /*1c80*/  DFMA R24, R22, R24, UR10 ;  /* 0x0000000a16187e2b */ /* 0x000fd00008000018 */
[----:B------:R-:W-:-:S08]  /*1c90*/  DFMA R24, R22, R24, 1 ;  /* 0x3ff000001618742b */ /* 0x000fd00000000018 */
[----:B------:R-:W-:-:S10]  /*1ca0*/  DFMA R24, R22, R24, 1 ;  /* 0x3ff000001618742b */ /* 0x000fd40000000018 */
[----:B------:R-:W-:Y:S01]  /*1cb0*/  LEA R23, R20, R25, 0x14 ;  /* 0x0000001914177211 */ /* 0x000fe200078ea0ff */
[----:B------:R-:W-:Y:S01]  /*1cc0*/  IMAD.MOV.U32 R22, RZ, RZ, R24 ;  /* 0x000000ffff167224 */ /* 0x000fe200078e0018 */
[----:B------:R-:W-:Y:S06]  /*1cd0*/  @!P0 BRA `(.L_x_10) ;  /* 0x0000000000308947 */ /* 0x000fec0003800000 */
[----:B------:R-:W-:Y:S01]  /*1ce0*/  FSETP.GEU.AND P1, PT, |R19|, 4.2275390625, PT ;  /* 0x408748001300780b */ /* 0x000fe20003f2e200 */
[C---:B------:R-:W-:Y:S02]  /*1cf0*/  DSETP.GEU.AND P0, PT, R18.reuse, RZ, PT ;  /* 0x000000ff1200722a */ /* 0x040fe40003f0e000 */
[----:B------:R-:W-:-:S10]  /*1d00*/  DADD R18, R18, +INF ;  /* 0x7ff0000012127429 */ /* 0x000fd40000000000 */
[----:B------:R-:W-:Y:S02]  /*1d10*/  @!P1 LEA.HI R21, R20, R20, RZ, 0x1 ;  /* 0x0000001414159211 */ /* 0x000fe400078f08ff */
[----:B------:R-:W-:Y:S02]  /*1d20*/  FSEL R22, R18, RZ, P0 ;  /* 0x000000ff12167208 */ /* 0x000fe40000000000 */
[----:B------:R-:W-:Y:S02]  /*1d30*/  @!P1 SHF.R.S32.HI R21, RZ, 0x1, R21 ;  /* 0x00000001ff159819 */ /* 0x000fe40000011415 */
[----:B------:R-:W-:Y:S02]  /*1d40*/  FSEL R23, R19, RZ, P0 ;  /* 0x000000ff13177208 */ /* 0x000fe40000000000 */
[----:B------:R-:W-:Y:S01]  /*1d50*/  @!P1 IADD3 R20, PT, PT, R20, -R21, RZ ;  /* 0x8000001514149210 */ /* 0x000fe20007ffe0ff */
[----:B------:R-:W-:Y:S01]  /*1d60*/  @!P1 IMAD R25, R21, 0x100000, R25 ;  /* 0x0010000015199824 */ /* 0x000fe200078e0219 */
[----:B------:R-:W-:-:S02]  /*1d70*/  @!P1 MOV R18, RZ ;  /* 0x000000ff00129202 */ /* 0x000fc40000000f00 */
[----:B------:R-:W-:-:S06]  /*1d80*/  @!P1 LEA R19, R20, 0x3ff00000, 0x14 ;  /* 0x3ff0000014139811 */ /* 0x000fcc00078ea0ff */
[----:B------:R-:W-:-:S11]  /*1d90*/  @!P1 DMUL R22, R24, R18 ;  /* 0x0000001218169228 */ /* 0x000fd60000000000 */
.L_x_10:
[----:B------:R-:W-:Y:S05]  /*1da0*/  BSYNC.RECONVERGENT B0 ;  /* 0x0000000000007941 */ /* 0x000fea0003800200 */
.L_x_9:
[----:B------:R-:W-:Y:S01]  /*1db0*/  DMUL R2, R22, R2 ;  /* 0x0000000216027228 */ /* 0x000fe20000000000 */
[----:B------:R-:W-:Y:S10]  /*1dc0*/  BRA.U UP0, `(.L_x_11) ;  /* 0xffffffe900a87547 */ /* 0x000ff4000b83ffff */
.L_x_1:
[----:B------:R-:W0:Y:S02]  /*1dd0*/  LDCU.64 UR10, c[0x0][0x380] ;  /* 0x00007000ff0a77ac */ /* 0x000e240008000a00 */
[----:B0-----:R-:W-:-:S04]  /*1de0*/  LEA R6, P0, R4, UR10, 0x3 ;  /* 0x0000000a04067c11 */ /* 0x001fc8000f8018ff */
[----:B------:R-:W-:-:S05]  /*1df0*/  LEA.HI.X R7, R4, UR11, R5, 0x3, P0 ;  /* 0x0000000b04077c11 */ /* 0x000fca00080f1c05 */
[----:B------:R-:W-:Y:S01]  /*1e00*/  STG.E.64 desc[UR12][R6.64], R2 ;  /* 0x0000000206007986 */ /* 0x000fe2000c101b0c */
[----:B------:R-:W-:Y:S05]  /*1e10*/  EXIT ;  /* 0x000000000000794d */ /* 0x000fea0003800000 */
        .weak           $__internal_0_$__cuda_sm20_dsqrt_rn_f64_mediumpath_v1
        .type           $__internal_0_$__cuda_sm20_dsqrt_rn_f64_mediumpath_v1,@function
        .size           $__internal_0_$__cuda_sm20_dsqrt_rn_f64_mediumpath_v1,(.L_x_17 - $__internal_0_$__cuda_sm20_dsqrt_rn_f64_mediumpath_v1)
$__internal_0_$__cuda_sm20_dsqrt_rn_f64_mediumpath_v1:
[----:B------:R-:W-:Y:S01]  /*1e20*/  ISETP.GE.U32.AND P0, PT, R14, -0x3400000, PT ;  /* 0xfcc000000e00780c */ /* 0x000fe20003f06070 */
[----:B------:R-:W-:Y:S01]  /*1e30*/  BSSY.RECONVERGENT B1, `(.L_x_12) ;  /* 0x0000024000017945 */ /* 0x000fe20003800200 */
[----:B------:R-:W-:-:S11]  /*1e40*/  IMAD.MOV.U32 R14, RZ, RZ, R28 ;  /* 0x000000ffff0e7224 */ /* 0x000fd600078e001c */
[----:B------:R-:W-:Y:S05]  /*1e50*/  @!P0 BRA `(.L_x_13) ;  /* 0x0000000000208947 */ /* 0x000fea0003800000 */
[----:B------:R-:W-:-:S10]  /*1e60*/  DFMA.RM R26, R26, R24, R22 ;  /* 0x000000181a1a722b */ /* 0x000fd40000004016 */
[----:B------:R-:W-:-:S04]  /*1e70*/  IADD3 R22, P0, PT, R26, 0x1, RZ ;  /* 0x000000011a167810 */ /* 0x000fc80007f1e0ff */
[----:B------:R-:W-:-:S06]  /*1e80*/  IADD3.X R23, PT, PT, RZ, R27, RZ, P0, !PT ;  /* 0x0000001bff177210 */ /* 0x000fcc00007fe4ff */
[----:B------:R-:W-:-:S08]  /*1e90*/  DFMA.RP R14, -R26, R22, R14 ;  /* 0x000000161a0e722b */ /* 0x000fd0000000810e */
[----:B------:R-:W-:-:S06]  /*1ea0*/  DSETP.GT.AND P0, PT, R14, RZ, PT ;  /* 0x000000ff0e00722a */ /* 0x000fcc0003f04000 */
[----:B------:R-:W-:Y:S02]  /*1eb0*/  FSEL R22, R22, R26, P0 ;  /* 0x0000001a16167208 */ /* 0x000fe40000000000 */
[----:B------:R-:W-:Y:S01]  /*1ec0*/  FSEL R23, R23, R27, P0 ;  /* 0x0000001b17177208 */ /* 0x000fe20000000000 */
[----:B------:R-:W-:Y:S06]  /*1ed0*/  BRA `(.L_x_14) ;  /* 0x0000000000647947 */ /* 0x000fec0003800000 */
.L_x_13:
[----:B------:R-:W-:-:S14]  /*1ee0*/  DSETP.NE.AND P0, PT, R14, RZ, PT ;  /* 0x000000ff0e00722a */ /* 0x000fdc0003f05000 */
[----:B------:R-:W-:Y:S05]  /*1ef0*/  @!P0 BRA `(.L_x_15) ;  /* 0x0000000000588947 */ /* 0x000fea0003800000 */
[----:B------:R-:W-:-:S13]  /*1f00*/  ISETP.GE.AND P0, PT, R15, RZ, PT ;  /* 0x000000ff0f00720c */ /* 0x000fda0003f06270 */
[----:B------:R-:W-:Y:S01]  /*1f10*/  @!P0 IMAD.MOV.U32 R22, RZ, RZ, 0x0 ;  /* 0x00000000ff168424 */ /* 0x000fe200078e00ff */
[----:B------:R-:W-:Y:S01]  /*1f20*/  @!P0 MOV R23, 0xfff80000 ;  /* 0xfff8000000178802 */ /* 0x000fe20000000f00 */
[----:B------:R-:W-:Y:S06]  /*1f30*/  @!P0 BRA `(.L_x_14) ;  /* 0x00000000004c8947 */ /* 0x000fec0003800000 */
[----:B------:R-:W-:-:S13]  /*1f40*/  ISETP.GT.AND P0, PT, R15, 0x7fefffff, PT ;  /* 0x7fefffff0f00780c */ /* 0x000fda0003f04270 */
[----:B------:R-:W-:Y:S05]  /*1f50*/  @P0 BRA `(.L_x_15) ;  /* 0x0000000000400947 */ /* 0x000fea0003800000 */
[----:B------:R-:W-:Y:S01]  /*1f60*/  DMUL R14, R14, 8.11296384146066816958e+31 ;  /* 0x469000000e0e7828 */ /* 0x000fe20000000000 */
[----:B------:R-:W-:Y:S01]  /*1f70*/  IMAD.MOV.U32 R22, RZ, RZ, RZ ;  /* 0x000000ffff167224 */ /* 0x000fe200078e00ff */
[----:B------:R-:W-:Y:S01]  /*1f80*/  MOV R26, 0x0 ;  /* 0x00000000001a7802 */ /* 0x000fe20000000f00 */
[----:B------:R-:W-:-:S03]  /*1f90*/  IMAD.MOV.U32 R27, RZ, RZ, 0x3fd80000 ;  /* 0x3fd80000ff1b7424 */ /* 0x000fc600078e00ff */
[----:B------:R-:W0:Y:S02]  /*1fa0*/  MUFU.RSQ64H R23, R15 ;  /* 0x0000000f00177308 */ /* 0x000e240000001c00 */
[----:B0-----:R-:W-:-:S08]  /*1fb0*/  DMUL R24, R22, R22 ;  /* 0x0000001616187228 */ /* 0x001fd00000000000 */
[----:B------:R-:W-:-:S08]  /*1fc0*/  DFMA R24, R14, -R24, 1 ;  /* 0x3ff000000e18742b */ /* 0x000fd00000000818 */
[----:B------:R-:W-:Y:S02]  /*1fd0*/  DFMA R26, R24, R26, 0.5 ;  /* 0x3fe00000181a742b */ /* 0x000fe4000000001a */
[----:B------:R-:W-:-:S08]  /*1fe0*/  DMUL R24, R22, R24 ;  /* 0x0000001816187228 */ /* 0x000fd00000000000 */
[----:B------:R-:W-:-:S08]  /*1ff0*/  DFMA R24, R26, R24, R22 ;  /* 0x000000181a18722b */ /* 0x000fd00000000016 */
[----:B------:R-:W-:Y:S02]  /*2000*/  DMUL R22, R14, R24 ;  /* 0x000000180e167228 */ /* 0x000fe40000000000 */
[----:B------:R-:W-:-:S06]  /*2010*/  IADD3 R25, PT, PT, R25, -0x100000, RZ ;  /* 0xfff0000019197810 */ /* 0x000fcc0007ffe0ff */
[----:B------:R-:W-:-:S08]  /*2020*/  DFMA R26, R22, -R22, R14 ;  /* 0x80000016161a722b */ /* 0x000fd0000000000e */
[----:B------:R-:W-:-:S10]  /*2030*/  DFMA R22, R24, R26, R22 ;  /* 0x0000001a1816722b */ /* 0x000fd40000000016 */
[----:B------:R-:W-:Y:S01]  /*2040*/  VIADD R23, R23, 0xfcb00000 ;  /* 0xfcb0000017177836 */ /* 0x000fe20000000000 */
[----:B------:R-:W-:Y:S06]  /*2050*/  BRA `(.L_x_14) ;  /* 0x0000000000047947 */ /* 0x000fec0003800000 */
.L_x_15:
[----:B------:R-:W-:-:S11]  /*2060*/  DADD R22, R14, R14 ;  /* 0x000000000e167229 */ /* 0x000fd6000000000e */
.L_x_14:
[----:B------:R-:W-:Y:S05]  /*2070*/  BSYNC.RECONVERGENT B1 ;  /* 0x0000000000017941 */ /* 0x000fea0003800200 */
.L_x_12:
[----:B------:R-:W-:Y:S01]  /*2080*/  HFMA2 R17, -RZ, RZ, 0, 0 ;  /* 0x00000000ff117431 */ /* 0x000fe200000001ff */
[----:B------:R-:W-:Y:S01]  /*2090*/  MOV R28, R22 ;  /* 0x00000016001c7202 */ /* 0x000fe20000000f00 */
[----:B------:R-:W-:Y:S02]  /*20a0*/  IMAD.MOV.U32 R29, RZ, RZ, R23 ;  /* 0x000000ffff1d7224 */ /* 0x000fe400078e0017 */
[----:B------:R-:W-:Y:S05]  /*20b0*/  RET.REL.NODEC R16 `(_Z26gbm_simulate_kernel_doublePdmiddddy) ;  /* 0xffffffdc10d07950 */ /* 0x000fea0003c3ffff */
.L_x_16:
[----:B------:R-:W-:-:S00]  /*20c0*/  BRA `(.L_x_16) ;  /* 0xfffffffc00fc7947 */ /* 0x000fc0000383ffff */
[----:B------:R-:W-:-:S00]  /*20d0*/  NOP ;  /* 0x0000000000007918 */ /* 0x000fc00000000000 */
        /* <DEDUP_REMOVED lines=10> */
.L_x_17:


//--------------------- .nv.global.init           --------------------------
	.section	.nv.global.init,"aw",@progbits
	.align	4
.nv.global.init:
	.type		mrg32k3aM1SubSeq,@object
	.size		mrg32k3aM1SubSeq,(mrg32k3aM2SubSeq - mrg32k3aM1SubSeq)
mrg32k3aM1SubSeq:
        /*0000*/ 	.byte	0x0b, 0xcc, 0xee, 0x04, 0x73, 0x29, 0x8b, 0x6f, 0xf6, 0x53, 0x03, 0xf6, 0x23, 0xf6, 0xea, 0xda
        /* <DEDUP_REMOVED lines=125> */
	.type		mrg32k3aM2SubSeq,@object
	.size		mrg32k3aM2SubSeq,(mrg32k3aM1 - mrg32k3aM2SubSeq)
mrg32k3aM2SubSeq:
        /* <DEDUP_REMOVED lines=126> */
	.type		mrg32k3aM1,@object
	.size		mrg32k3aM1,(mrg32k3aM1Seq - mrg32k3aM1)
mrg32k3aM1:
        /* <DEDUP_REMOVED lines=144> */
	.type		mrg32k3aM1Seq,@object
	.size		mrg32k3aM1Seq,(mrg32k3aM2 - mrg32k3aM1Seq)
mrg32k3aM1Seq:
        /* <DEDUP_REMOVED lines=144> */
	.type		mrg32k3aM2,@object
	.size		mrg32k3aM2,(mrg32k3aM2Seq - mrg32k3aM2)
mrg32k3aM2:
        /* <DEDUP_REMOVED lines=144> */
	.type		mrg32k3aM2Seq,@object
	.size		mrg32k3aM2Seq,(precalc_xorwow_matrix - mrg32k3aM2Seq)
mrg32k3aM2Seq:
        /* <DEDUP_REMOVED lines=144> */
	.type		precalc_xorwow_matrix,@object
	.size		precalc_xorwow_matrix,(precalc_xorwow_offset_matrix - precalc_xorwow_matrix)
precalc_xorwow_matrix:
        /* <DEDUP_REMOVED lines=6400> */
	.type		precalc_xorwow_offset_matrix,@object
	.size		precalc_xorwow_offset_matrix,(.L_1 - precalc_xorwow_offset_matrix)
precalc_xorwow_offset_matrix:
        /* <DEDUP_REMOVED lines=6400> */
.L_1:


//--------------------- .nv.shared.reserved.0     --------------------------
	.section	.nv.shared.reserved.0,"aw",@nobits
	.weak		__nv_reservedSMEM_offset_0_alias
	.size		__nv_reservedSMEM_offset_0_alias, 0, 64
	.other		__nv_reservedSMEM_offset_0_alias,@"STO_CUDA_RESERVED_SHARED STV_DEFAULT"
__nv_reservedSMEM_offset_0_alias:
	.zero		0
	.zero		64


//--------------------- .nv.constant0._Z26gbm_simulate_kernel_doublePdmiddddy --------------------------
	.section	.nv.constant0._Z26gbm_simulate_kernel_doublePdmiddddy,"a",@progbits
	.sectionflags	@""
	.align	4
.nv.constant0._Z26gbm_simulate_kernel_doublePdmiddddy:
	.zero		960


//--------------------- SYMBOLS --------------------------

	.type		.nv.reservedSmem.offset0,@object
	.size		.nv.reservedSmem.offset0,0x4
